def matmul_kernel(
    a_ptr,
    b_ptr,
    c_ptr,
    M,
    N,
    K,
    stride_am,
    stride_ak,
    stride_bk,
    stride_bn,
    stride_cm,
    stride_cn,
    BLOCK_M: tl.constexpr,
    BLOCK_N: tl.constexpr,
    BLOCK_K: tl.constexpr,
    GROUP_M: tl.constexpr,
):
    pid = tl.program_id(axis=0)
    num_pid_m = tl.cdiv(M, BLOCK_M)
    num_pid_n = tl.cdiv(N, BLOCK_N)
    num_pid_in_group = GROUP_M * num_pid_n
    group_id = pid // num_pid_in_group
    first_pid_m = group_id * GROUP_M
    group_size_m = min(num_pid_m - first_pid_m, GROUP_M)
    pid_m = first_pid_m + ((pid % num_pid_in_group) % group_size_m)
    pid_n = (pid % num_pid_in_group) // group_size_m

    offs_am = (pid_m * BLOCK_M + tl.arange(0, BLOCK_M)) % M
    offs_bn = (pid_n * BLOCK_N + tl.arange(0, BLOCK_N)) % N
    offs_k = tl.arange(0, BLOCK_K)
    a_ptrs = a_ptr + offs_am[:, None] * stride_am + offs_k[None, :] * stride_ak
    b_ptrs = b_ptr + offs_k[:, None] * stride_bk + offs_bn[None, :] * stride_bn

    acc = tl.zeros((BLOCK_M, BLOCK_N), dtype=tl.float32)
    for kk in range(0, tl.cdiv(K, BLOCK_K)):
        a = tl.load(a_ptrs, mask=offs_k[None, :] < K - kk * BLOCK_K, other=0.0)
        b = tl.load(b_ptrs, mask=offs_k[:, None] < K - kk * BLOCK_K, other=0.0)
        acc = tl.dot(a, b, acc)
        a_ptrs += BLOCK_K * stride_ak
        b_ptrs += BLOCK_K * stride_bk

    c = acc.to(c_ptr.dtype.element_ty)
    offs_cm = pid_m * BLOCK_M + tl.arange(0, BLOCK_M)
    offs_cn = pid_n * BLOCK_N + tl.arange(0, BLOCK_N)
    c_ptrs = c_ptr + offs_cm[:, None] * stride_cm + offs_cn[None, :] * stride_cn
    mask = (offs_cm[:, None] < M) & (offs_cn[None, :] < N)
    tl.store(c_ptrs, c, mask=mask)

# config = {"BLOCK_K": 64, "BLOCK_M": 128, "BLOCK_N": 64, "GROUP_M": 1, "arch": "sm_100", "dtype": "fp8e5m2", "num_ctas": 1, "num_stages": 3, "num_warps": 4}
# arch = sm_100


// ===== COMPILED SASS (sm_100a) =====

	.target	sm_100a

	.elftype	@"ET_EXEC"


//--------------------- .note.nv.tkinfo           --------------------------
	.section	.note.nv.tkinfo,"",@"SHT_NOTE"
	.sectionflags	@"SHF_NOTE_NV_TKINFO"
	.tkinfo
        /*0018*/ 	.word	0x00000081
        /*0030*/ 	.string	""
        /*0030*/ 	.string	"ptxas-blackwell"
        /*0030*/ 	.string	"Cuda compilation tools, release 12.9, V12.9.86"
        /*0030*/ 	.string	"Build cuda_12.9.r12.9/compiler.36037853_0"
        /*0030*/ 	.string	"-v  -suppress-debug-info  -lineinfo  -arch sm_100a "



//--------------------- .note.nv.cuver            --------------------------
	.section	.note.nv.cuver,"",@"SHT_NOTE"
	.sectionflags	@"SHF_NOTE_NV_CUVER"
        /*0018*/ 	.short	0x0001
        /*001a*/ 	.short	0x0064
        /*001c*/ 	.short	0x0001
        /*001e*/ 	.short	0x0000
        /*0020*/ 	.short	0x0001
        /*0022*/ 	.short	0x0000


//--------------------- .nv.info                  --------------------------
	.section	.nv.info,"",@"SHT_CUDA_INFO"
	.align	4


	//----- nvinfo : EIATTR_REGCOUNT
	.align		4
        /*0000*/ 	.byte	0x04, 0x2f
        /*0002*/ 	.short	(.L_4 - .L_3)
	.align		4
.L_3:
        /*0004*/ 	.word	index@(matmul_kernel)
        /*0008*/ 	.word	0x000000ff


	//----- nvinfo : EIATTR_FRAME_SIZE
	.align		4
.L_4:
        /*000c*/ 	.byte	0x04, 0x11
        /*000e*/ 	.short	(.L_6 - .L_5)
	.align		4
.L_5:
        /*0010*/ 	.word	index@($__internal_2_$__cuda_sm10x_tcgen05_guardrail_trap_unallocated_columns_being_dealloced)
        /*0014*/ 	.word	0x00000000


	//----- nvinfo : EIATTR_FRAME_SIZE
	.align		4
.L_6:
        /*0018*/ 	.byte	0x04, 0x11
        /*001a*/ 	.short	(.L_8 - .L_7)
	.align		4
.L_7:
        /*001c*/ 	.word	index@($__internal_1_$__cuda_sm10x_tcgen05_guardrail_trap_phase_invalid_during_alloc)
        /*0020*/ 	.word	0x00000000


	//----- nvinfo : EIATTR_FRAME_SIZE
	.align		4
.L_8:
        /*0024*/ 	.byte	0x04, 0x11
        /*0026*/ 	.short	(.L_10 - .L_9)
	.align		4
.L_9:
        /*0028*/ 	.word	index@($__internal_0_$__cuda_sm10x_tcgen05_guardrail_trap_col_being_dealloced_not_returned_by_alloc)
        /*002c*/ 	.word	0x00000000


	//----- nvinfo : EIATTR_FRAME_SIZE
	.align		4
.L_10:
        /*0030*/ 	.byte	0x04, 0x11
        /*0032*/ 	.short	(.L_12 - .L_11)
	.align		4
.L_11:
        /*0034*/ 	.word	index@(matmul_kernel)
        /*0038*/ 	.word	0x00000000


	//----- nvinfo : EIATTR_MIN_STACK_SIZE
	.align		4
.L_12:
        /*003c*/ 	.byte	0x04, 0x12
        /*003e*/ 	.short	(.L_14 - .L_13)
	.align		4
.L_13:
        /*0040*/ 	.word	index@(matmul_kernel)
        /*0044*/ 	.word	0x00000000
.L_14:


//--------------------- .nv.info.matmul_kernel    --------------------------
	.section	.nv.info.matmul_kernel,"",@"SHT_CUDA_INFO"
	.sectionflags	@""
	.align	4


	//----- nvinfo : EIATTR_CUDA_API_VERSION
	.align		4
        /*0000*/ 	.byte	0x04, 0x37
        /*0002*/ 	.short	(.L_16 - .L_15)
.L_15:
        /*0004*/ 	.word	0x00000081


	//----- nvinfo : EIATTR_KPARAM_INFO
	.align		4
.L_16:
        /*0008*/ 	.byte	0x04, 0x17
        /*000a*/ 	.short	(.L_18 - .L_17)
.L_17:
        /*000c*/ 	.word	0x00000000
        /*0010*/ 	.short	0x000d
        /*0012*/ 	.short	0x0048
        /*0014*/ 	.byte	0x00, 0xf4, 0x21, 0x00


	//----- nvinfo : EIATTR_KPARAM_INFO
	.align		4
.L_18:
        /*0018*/ 	.byte	0x04, 0x17
        /*001a*/ 	.short	(.L_20 - .L_19)
.L_19:
        /*001c*/ 	.word	0x00000000
        /*0020*/ 	.short	0x000c
        /*0022*/ 	.short	0x0040
        /*0024*/ 	.byte	0x00, 0xf4, 0x21, 0x00


	//----- nvinfo : EIATTR_KPARAM_INFO
	.align		4
.L_20:
        /*0028*/ 	.byte	0x04, 0x17
        /*002a*/ 	.short	(.L_22 - .L_21)
.L_21:
        /*002c*/ 	.word	0x00000000
        /*0030*/ 	.short	0x000b
        /*0032*/ 	.short	0x0038
        /*0034*/ 	.byte	0x00, 0xf0, 0x11, 0x00


	//----- nvinfo : EIATTR_KPARAM_INFO
	.align		4
.L_22:
        /*0038*/ 	.byte	0x04, 0x17
        /*003a*/ 	.short	(.L_24 - .L_23)
.L_23:
        /*003c*/ 	.word	0x00000000
        /*0040*/ 	.short	0x000a
        /*0042*/ 	.short	0x0034
        /*0044*/ 	.byte	0x00, 0xf0, 0x11, 0x00


	//----- nvinfo : EIATTR_KPARAM_INFO
	.align		4
.L_24:
        /*0048*/ 	.byte	0x04, 0x17
        /*004a*/ 	.short	(.L_26 - .L_25)
.L_25:
        /*004c*/ 	.word	0x00000000
        /*0050*/ 	.short	0x0009
        /*0052*/ 	.short	0x0030
        /*0054*/ 	.byte	0x00, 0xf0, 0x11, 0x00


	//----- nvinfo : EIATTR_KPARAM_INFO
	.align		4
.L_26:
        /*0058*/ 	.byte	0x04, 0x17
        /*005a*/ 	.short	(.L_28 - .L_27)
.L_27:
        /*005c*/ 	.word	0x00000000
        /*0060*/ 	.short	0x0008
        /*0062*/ 	.short	0x002c
        /*0064*/ 	.byte	0x00, 0xf0, 0x11, 0x00


	//----- nvinfo : EIATTR_KPARAM_INFO
	.align		4
.L_28:
        /*0068*/ 	.byte	0x04, 0x17
        /*006a*/ 	.short	(.L_30 - .L_29)
.L_29:
        /*006c*/ 	.word	0x00000000
        /*0070*/ 	.short	0x0007
        /*0072*/ 	.short	0x0028
        /*0074*/ 	.byte	0x00, 0xf0, 0x11, 0x00


	//----- nvinfo : EIATTR_KPARAM_INFO
	.align		4
.L_30:
        /*0078*/ 	.byte	0x04, 0x17
        /*007a*/ 	.short	(.L_32 - .L_31)
.L_31:
        /*007c*/ 	.word	0x00000000
        /*0080*/ 	.short	0x0006
        /*0082*/ 	.short	0x0024
        /*0084*/ 	.byte	0x00, 0xf0, 0x11, 0x00


	//----- nvinfo : EIATTR_KPARAM_INFO
	.align		4
.L_32:
        /*0088*/ 	.byte	0x04, 0x17
        /*008a*/ 	.short	(.L_34 - .L_33)
.L_33:
        /*008c*/ 	.word	0x00000000
        /*0090*/ 	.short	0x0005
        /*0092*/ 	.short	0x0020
        /*0094*/ 	.byte	0x00, 0xf0, 0x11, 0x00


	//----- nvinfo : EIATTR_KPARAM_INFO
	.align		4
.L_34:
        /*0098*/ 	.byte	0x04, 0x17
        /*009a*/ 	.short	(.L_36 - .L_35)
.L_35:
        /*009c*/ 	.word	0x00000000
        /*00a0*/ 	.short	0x0004
        /*00a2*/ 	.short	0x001c
        /*00a4*/ 	.byte	0x00, 0xf0, 0x11, 0x00


	//----- nvinfo : EIATTR_KPARAM_INFO
	.align		4
.L_36:
        /*00a8*/ 	.byte	0x04, 0x17
        /*00aa*/ 	.short	(.L_38 - .L_37)
.L_37:
        /*00ac*/ 	.word	0x00000000
        /*00b0*/ 	.short	0x0003
        /*00b2*/ 	.short	0x0018
        /*00b4*/ 	.byte	0x00, 0xf0, 0x11, 0x00


	//----- nvinfo : EIATTR_KPARAM_INFO
	.align		4
.L_38:
        /*00b8*/ 	.byte	0x04, 0x17
        /*00ba*/ 	.short	(.L_40 - .L_39)
.L_39:
        /*00bc*/ 	.word	0x00000000
        /*00c0*/ 	.short	0x0002
        /*00c2*/ 	.short	0x0010
        /*00c4*/ 	.byte	0x00, 0xf4, 0x21, 0x00


	//----- nvinfo : EIATTR_KPARAM_INFO
	.align		4
.L_40:
        /*00c8*/ 	.byte	0x04, 0x17
        /*00ca*/ 	.short	(.L_42 - .L_41)
.L_41:
        /*00cc*/ 	.word	0x00000000
        /*00d0*/ 	.short	0x0001
        /*00d2*/ 	.short	0x0008
        /*00d4*/ 	.byte	0x00, 0xf4, 0x21, 0x00


	//----- nvinfo : EIATTR_KPARAM_INFO
	.align		4
.L_42:
        /*00d8*/ 	.byte	0x04, 0x17
        /*00da*/ 	.short	(.L_44 - .L_43)
.L_43:
        /*00dc*/ 	.word	0x00000000
        /*00e0*/ 	.short	0x0000
        /*00e2*/ 	.short	0x0000
        /*00e4*/ 	.byte	0x00, 0xf4, 0x21, 0x00


	//----- nvinfo : EIATTR_AT_ENTRY_FRAGMENTS
	.align		4
.L_44:
        /*00e8*/ 	.byte	0x04, 0x4f
        /*00ea*/ 	.short	(.L_46 - .L_45)


	//   ....[0]....
.L_45:
        /*00ec*/ 	.word	0x00000004


	//----- nvinfo : EIATTR_RESERVED_SMEM_USED
	.align		4
.L_46:
        /*00f0*/ 	.byte	0x01, 0x41
	.zero		2


	//----- nvinfo : EIATTR_SPARSE_MMA_MASK
	.align		4
        /*00f4*/ 	.byte	0x03, 0x50
        /*00f6*/ 	.short	0x0000


	//----- nvinfo : EIATTR_TCGEN05_1CTA_USED
	.align		4
        /*00f8*/ 	.byte	0x01, 0x51
	.zero		2


	//----- nvinfo : EIATTR_MAXREG_COUNT
	.align		4
        /*00fc*/ 	.byte	0x03, 0x1b
        /*00fe*/ 	.short	0x00ff


	//----- nvinfo : EIATTR_NUM_BARRIERS
	.align		4
        /*0100*/ 	.byte	0x02, 0x4c
        /*0102*/ 	.byte	0x01
	.zero		1


	//----- nvinfo : EIATTR_INT_WARP_WIDE_INSTR_OFFSETS
	.align		4
        /*0104*/ 	.byte	0x04, 0x31
        /*0106*/ 	.short	(.L_48 - .L_47)


	//   ....[0]....
.L_47:
        /*0108*/ 	.word	0x00002c10


	//   ....[1]....
        /*010c*/ 	.word	0x00002c40


	//   ....[2]....
        /*0110*/ 	.word	0x00005da0


	//   ....[3]....
        /*0114*/ 	.word	0x0000b3b0


	//   ....[4]....
        /*0118*/ 	.word	0x0000b400


	//----- nvinfo : EIATTR_COOP_GROUP_MASK_REGIDS
	.align		4
.L_48:
        /*011c*/ 	.byte	0x04, 0x29
        /*011e*/ 	.short	(.L_50 - .L_49)


	//   ....[0]....
.L_49:
        /*0120*/ 	.word	0xffffffff


	//   ....[1]....
        /*0124*/ 	.word	0xffffffff


	//   ....[2]....
        /*0128*/ 	.word	0xffffffff


	//   ....[3]....
        /*012c*/ 	.word	0xffffffff


	//----- nvinfo : EIATTR_COOP_GROUP_INSTR_OFFSETS
	.align		4
.L_50:
        /*0130*/ 	.byte	0x04, 0x28
        /*0132*/ 	.short	(.L_52 - .L_51)


	//   ....[0]....
.L_51:
        /*0134*/ 	.word	0x00000070


	//   ....[1]....
        /*0138*/ 	.word	0x00000330


	//   ....[2]....
        /*013c*/ 	.word	0x0000b240


	//   ....[3]....
        /*0140*/ 	.word	0x0000b4b0


	//----- nvinfo : EIATTR_VRC_CTA_INIT_COUNT
	.align		4
.L_52:
        /*0144*/ 	.byte	0x02, 0x4a
        /*0146*/ 	.byte	0x80
	.zero		1


	//----- nvinfo : EIATTR_MBARRIER_INSTR_OFFSETS
	.align		4
        /*0148*/ 	.byte	0x04, 0x39
        /*014a*/ 	.short	(.L_54 - .L_53)


	//   ....[0]....
.L_53:
        /*014c*/ 	.word	0x00002e00
        /*0150*/ 	.word	0x000000ff
        /*0154*/ 	.word	0x00000000
        /*0158*/ 	.short	0x0100
        /*015a*/ 	.byte	0x0a
	.zero		1


	//   ....[1]....
        /*015c*/ 	.word	0x00005df0
        /*0160*/ 	.word	0x000000ff
        /*0164*/ 	.word	0x00006008
        /*0168*/ 	.short	0x0100
        /*016a*/ 	.byte	0x0d
	.zero		1


	//   ....[2]....
        /*016c*/ 	.word	0x000068a0
        /*0170*/ 	.word	0x000000ff
        /*0174*/ 	.word	0x00000000
        /*0178*/ 	.short	0x010a
        /*017a*/ 	.byte	0x0a
	.zero		1


	//   ....[3]....
        /*017c*/ 	.word	0x000091e0
        /*0180*/ 	.word	0x000000ff
        /*0184*/ 	.word	0x00000000
        /*0188*/ 	.short	0x010a
        /*018a*/ 	.byte	0x0a
	.zero		1


	//   ....[4]....
        /*018c*/ 	.word	0x00009340
        /*0190*/ 	.word	0x000000ff
        /*0194*/ 	.word	0x00006000
        /*0198*/ 	.short	0x0108
        /*019a*/ 	.byte	0x0d
	.zero		1


	//   ....[5]....
        /*019c*/ 	.word	0x000093d0
        /*01a0*/ 	.word	0x000000ff
        /*01a4*/ 	.word	0x00006008
        /*01a8*/ 	.short	0x0108
        /*01aa*/ 	.byte	0x0d
	.zero		1


	//   ....[6]....
        /*01ac*/ 	.word	0x0000b4d0
        /*01b0*/ 	.word	0x000000ff
        /*01b4*/ 	.word	0x00000000
        /*01b8*/ 	.short	0x010a
        /*01ba*/ 	.byte	0x0a
	.zero		1


	//   ....[7]....
        /*01bc*/ 	.word	0x0000b500
        /*01c0*/ 	.word	0x000000ff
        /*01c4*/ 	.word	0x00000000
        /*01c8*/ 	.short	0x010a
        /*01ca*/ 	.byte	0x0a
	.zero		1


	//----- nvinfo : EIATTR_NUM_MBARRIERS
	.align		4
.L_54:
        /*01cc*/ 	.byte	0x03, 0x38
        /*01ce*/ 	.short	0x0002


	//----- nvinfo : EIATTR_EXIT_INSTR_OFFSETS
	.align		4
        /*01d0*/ 	.byte	0x04, 0x1c
        /*01d2*/ 	.short	(.L_56 - .L_55)


	//   ....[0]....
.L_55:
        /*01d4*/ 	.word	0x0000b4c0


	//----- nvinfo : EIATTR_REQNTID
	.align		4
.L_56:
        /*01d8*/ 	.byte	0x04, 0x10
        /*01da*/ 	.short	(.L_58 - .L_57)
.L_57:
        /*01dc*/ 	.word	0x00000080
        /*01e0*/ 	.word	0x00000001
        /*01e4*/ 	.word	0x00000001


	//----- nvinfo : EIATTR_CRS_STACK_SIZE
	.align		4
.L_58:
        /*01e8*/ 	.byte	0x04, 0x1e
        /*01ea*/ 	.short	(.L_60 - .L_59)
.L_59:
        /*01ec*/ 	.word	0x00000000


	//----- nvinfo : EIATTR_CBANK_PARAM_SIZE
	.align		4
.L_60:
        /*01f0*/ 	.byte	0x03, 0x19
        /*01f2*/ 	.short	0x0050


	//----- nvinfo : EIATTR_PARAM_CBANK
	.align		4
        /*01f4*/ 	.byte	0x04, 0x0a
        /*01f6*/ 	.short	(.L_62 - .L_61)
	.align		4
.L_61:
        /*01f8*/ 	.word	index@(.nv.constant0.matmul_kernel)
        /*01fc*/ 	.short	0x0380
        /*01fe*/ 	.short	0x0050


	//----- nvinfo : EIATTR_SW_WAR
	.align		4
.L_62:
        /*0200*/ 	.byte	0x04, 0x36
        /*0202*/ 	.short	(.L_64 - .L_63)
.L_63:
        /*0204*/ 	.word	0x00000008
.L_64:


//--------------------- .nv.compat                --------------------------
	.section	.nv.compat,"",@"SHT_CUDA_COMPAT_INFO"
	.align	4
        /*0000*/ 	.byte	0x02, 0x02, 0x02, 0x00, 0x02, 0x05, 0x05, 0x00, 0x02, 0x03, 0x00, 0x00, 0x02, 0x06, 0x01, 0x00


//--------------------- .nv.callgraph             --------------------------
	.section	.nv.callgraph,"",@"SHT_CUDA_CALLGRAPH"
	.align	4
	.sectionentsize	8
	.align		4
        /*0000*/ 	.word	0x00000000
	.align		4
        /*0004*/ 	.word	0xffffffff
	.align		4
        /*0008*/ 	.word	0x00000000
	.align		4
        /*000c*/ 	.word	0xfffffffe
	.align		4
        /*0010*/ 	.word	0x00000000
	.align		4
        /*0014*/ 	.word	0xfffffffd
	.align		4
        /*0018*/ 	.word	0x00000000
	.align		4
        /*001c*/ 	.word	0xfffffffc


//--------------------- .text.matmul_kernel       --------------------------
	.section	.text.matmul_kernel,"ax",@progbits
	.align	128
        .global         matmul_kernel
        .type           matmul_kernel,@function
        .size           matmul_kernel,(.L_x_20 - matmul_kernel)
        .other          matmul_kernel,@"STO_CUDA_ENTRY STV_DEFAULT"
matmul_kernel:
.text.matmul_kernel:
[----:B------:R-:W0:Y:S01]  /*0000*/  LDC R1, c[0x0][0x37c] ;  /* 0x0000df00ff017b82 */ /* 0x000e220000000800 */
[----:B------:R-:W1:Y:S01]  /*0010*/  S2R R5, SR_TID.X ;  /* 0x0000000000057919 */ /* 0x000e620000002100 */
[----:B------:R-:W2:Y:S01]  /*0020*/  LDCU.64 UR26, c[0x0][0x358] ;  /* 0x00006b00ff1a77ac */ /* 0x000ea20008000a00 */
[----:B-1----:R-:W-:-:S13]  /*0030*/  ISETP.GE.U32.AND P0, PT, R5, 0x20, PT ;  /* 0x000000200500780c */ /* 0x002fda0003f06070 */
[----:B------:R-:W-:Y:S02]  /*0040*/  VOTEU.ANY UP0, P0 ;  /* 0x0000000000ff7886 */ /* 0x000fe40000000100 */
[----:B0-2---:R-:W-:Y:S05]  /*0050*/  BRA.U UP0, `(.L_x_0) ;  /* 0x0000000100b87547 */ /* 0x005fea000b800000 */
[----:B------:R-:W0:Y:S01]  /*0060*/  S2UR UR6, SR_CgaCtaId ;  /* 0x00000000000679c3 */ /* 0x000e220000008800 */
[----:B------:R-:W-:Y:S01]  /*0070*/  NOP ;  /* 0x0000000000007918 */ /* 0x000fe20000000000 */
[----:B------:R-:W-:Y:S02]  /*0080*/  UMOV UR4, 0x40 ;  /* 0x0000004000047882 */ /* 0x000fe40000000000 */
[----:B0-----:R-:W-:-:S09]  /*0090*/  ULEA UR4, UR6, UR4, 0x18 ;  /* 0x0000000406047291 */ /* 0x001fd2000f8ec0ff */
[----:B------:R-:W0:Y:S01]  /*00a0*/  LDS.U8 R0, [UR4] ;  /* 0x00000004ff007984 */ /* 0x000e220008000000 */
[----:B------:R-:W-:Y:S02]  /*00b0*/  UMOV UR4, 0x400 ;  /* 0x0000040000047882 */ /* 0x000fe40000000000 */
[----:B------:R-:W-:Y:S01]  /*00c0*/  ULEA UR4, UR6, UR4, 0x18 ;  /* 0x0000000406047291 */ /* 0x000fe2000f8ec0ff */
[----:B0-----:R-:W-:-:S13]  /*00d0*/  ISETP.NE.AND P0, PT, R0, RZ, PT ;  /* 0x000000ff0000720c */ /* 0x001fda0003f05270 */
[----:B------:R-:W-:Y:S05]  /*00e0*/  @P0 BRA `(.L_x_1) ;  /* 0x00000000007c0947 */ /* 0x000fea0003800000 */
[----:B------:R-:W-:-:S13]  /*00f0*/  ELECT P0, URZ, PT ;  /* 0x0000000000ff782f */ /* 0x000fda0003800000 */
[----:B------:R-:W-:Y:S05]  /*0100*/  @!P0 BRA `(.L_x_2) ;  /* 0x0000000000848947 */ /* 0x000fea0003800000 */
[----:B------:R-:W-:Y:S01]  /*0110*/  UMOV UR5, 0x2 ;  /* 0x0000000200057882 */ /* 0x000fe20000000000 */
[----:B------:R-:W-:Y:S02]  /*0120*/  IMAD.MOV.U32 R4, RZ, RZ, 0x1 ;  /* 0x00000001ff047424 */ /* 0x000fe400078e00ff */
[----:B------:R-:W-:Y:S02]  /*0130*/  IMAD.MOV.U32 R7, RZ, RZ, 0x3 ;  /* 0x00000003ff077424 */ /* 0x000fe400078e00ff */
[----:B------:R-:W-:Y:S04]  /*0140*/  DEPBAR.LE SB0, 0x36 ;  /* 0x00008d800000791a */ /* 0x000fe80000000000 */
[----:B------:R-:W0:Y:S02]  /*0150*/  UTCATOMSWS.FIND_AND_SET.ALIGN UP1, UR5, UR5 ;  /* 0x00000005000575e3 */ /* 0x000e240008020800 */
[----:B0-----:R-:W-:-:S04]  /*0160*/  PLOP3.LUT P0, PT, PT, PT, UP1, 0x80, 0x8 ;  /* 0x000000000008781c */ /* 0x001fc80003f0f018 */
[----:B------:R-:W-:-:S04]  /*0170*/  SEL R0, RZ, 0xffffffff, !P0 ;  /* 0xffffffffff007807 */ /* 0x000fc80004000000 */
[----:B------:R-:W-:Y:S01]  /*0180*/  ISETP.NE.AND P0, PT, R0, RZ, PT ;  /* 0x000000ff0000720c */ /* 0x000fe20003f05270 */
[----:B------:R-:W-:-:S12]  /*0190*/  IMAD.U32 R0, RZ, RZ, UR5 ;  /* 0x00000005ff007e24 */ /* 0x000fd8000f8e00ff */
[----:B------:R-:W-:Y:S05]  /*01a0*/  @P0 BRA `(.L_x_3) ;  /* 0x0000000000240947 */ /* 0x000fea0003800000 */
.L_x_4:
[----:B------:R-:W-:Y:S05]  /*01b0*/  NANOSLEEP 0x64 ;  /* 0x000000640000795d */ /* 0x000fea0003800000 */
[----:B------:R-:W-:-:S05]  /*01c0*/  UMOV UR5, 0x2 ;  /* 0x0000000200057882 */ /* 0x000fca0000000000 */
[----:B------:R-:W-:Y:S04]  /*01d0*/  DEPBAR.LE SB0, 0x36 ;  /* 0x00008d800000791a */ /* 0x000fe80000000000 */
[----:B------:R-:W0:Y:S02]  /*01e0*/  UTCATOMSWS.FIND_AND_SET.ALIGN UP1, UR5, UR5 ;  /* 0x00000005000575e3 */ /* 0x000e240008020800 */
[----:B0-----:R-:W-:-:S04]  /*01f0*/  PLOP3.LUT P0, PT, PT, PT, UP1, 0x80, 0x8 ;  /* 0x000000000008781c */ /* 0x001fc80003f0f018 */
[----:B------:R-:W-:-:S04]  /*0200*/  SEL R0, RZ, 0xffffffff, !P0 ;  /* 0xffffffffff007807 */ /* 0x000fc80004000000 */
[----:B------:R-:W-:Y:S01]  /*0210*/  ISETP.NE.AND P0, PT, R0, RZ, PT ;  /* 0x000000ff0000720c */ /* 0x000fe20003f05270 */
[----:B------:R-:W-:-:S12]  /*0220*/  IMAD.U32 R0, RZ, RZ, UR5 ;  /* 0x00000005ff007e24 */ /* 0x000fd8000f8e00ff */
[----:B------:R-:W-:Y:S05]  /*0230*/  @!P0 BRA `(.L_x_4) ;  /* 0xfffffffc00dc8947 */ /* 0x000fea000383ffff */
.L_x_3:
[C---:B------:R-:W-:Y:S01]  /*0240*/  VIADD R3, R0.reuse, 0x10 ;  /* 0x0000001000037836 */ /* 0x040fe20000000000 */
[----:B------:R-:W-:Y:S01]  /*0250*/  UMOV UR5, 0x50 ;  /* 0x0000005000057882 */ /* 0x000fe20000000000 */
[----:B------:R-:W-:Y:S01]  /*0260*/  SHF.L.U32 R2, R7, R0, RZ ;  /* 0x0000000007027219 */ /* 0x000fe200000006ff */
[----:B------:R-:W-:Y:S01]  /*0270*/  ULEA UR5, UR6, UR5, 0x18 ;  /* 0x0000000506057291 */ /* 0x000fe2000f8ec0ff */
[----:B------:R-:W-:Y:S01]  /*0280*/  IMAD.SHL.U32 R0, R0, 0x20, RZ ;  /* 0x0000002000007824 */ /* 0x000fe200078e00ff */
[----:B------:R-:W-:-:S04]  /*0290*/  SHF.L.U32 R3, R4, R3, RZ ;  /* 0x0000000304037219 */ /* 0x000fc800000006ff */
[----:B------:R-:W-:-:S05]  /*02a0*/  LOP3.LUT R2, R3, R2, RZ, 0xfc, !PT ;  /* 0x0000000203027212 */ /* 0x000fca00078efcff */
[----:B------:R0:W-:Y:S04]  /*02b0*/  ATOMS.OR RZ, [UR5], R2 ;  /* 0x00000002ffff798c */ /* 0x0001e8000b000005 */
[----:B------:R0:W-:Y:S01]  /*02c0*/  STS [UR4], R0 ;  /* 0x00000000ff007988 */ /* 0x0001e20008000804 */
[----:B------:R-:W-:Y:S05]  /*02d0*/  BRA `(.L_x_2) ;  /* 0x0000000000107947 */ /* 0x000fea0003800000 */
.L_x_1:
[----:B------:R-:W-:Y:S01]  /*02e0*/  IMAD.MOV.U32 R0, RZ, RZ, -0x1 ;  /* 0xffffffffff007424 */ /* 0x000fe200078e00ff */
[----:B------:R-:W-:-:S04]  /*02f0*/  MOV R2, 0x320 ;  /* 0x0000032000027802 */ /* 0x000fc80000000f00 */
[----:B------:R0:W-:Y:S03]  /*0300*/  STS [UR4], R0 ;  /* 0x00000000ff007988 */ /* 0x0001e60008000804 */
[----:B0-----:R-:W-:Y:S05]  /*0310*/  CALL.REL.NOINC `($__internal_1_$__cuda_sm10x_tcgen05_guardrail_trap_phase_invalid_during_alloc) ;  /* 0x000000b000907944 */ /* 0x001fea0003c00000 */
.L_x_2:
[----:B------:R-:W-:Y:S05]  /*0320*/  WARPSYNC.ALL ;  /* 0x0000000000007948 */ /* 0x000fea0003800000 */
[----:B------:R-:W-:Y:S01]  /*0330*/  NOP ;  /* 0x0000000000007918 */ /* 0x000fe20000000000 */
.L_x_0:
[----:B------:R-:W1:Y:S01]  /*0340*/  LDC.64 R58, c[0x0][0x398] ;  /* 0x0000e600ff3a7b82 */ /* 0x000e620000000a00 */
[----:B------:R-:W2:Y:S01]  /*0350*/  S2R R7, SR_CTAID.X ;  /* 0x0000000000077919 */ /* 0x000ea20000002500 */
[----:B------:R-:W-:Y:S01]  /*0360*/  UMOV UR13, 0x400 ;  /* 0x00000400000d7882 */ /* 0x000fe20000000000 */
[----:B------:R-:W3:Y:S01]  /*0370*/  LDCU UR4, c[0x0][0x3ac] ;  /* 0x00007580ff0477ac */ /* 0x000ee20008000800 */
[----:B------:R-:W4:Y:S04]  /*0380*/  LDCU UR7, c[0x0][0x3b0] ;  /* 0x00007600ff0777ac */ /* 0x000f280008000800 */
[----:B------:R-:W5:Y:S01]  /*0390*/  S2UR UR5, SR_CgaCtaId ;  /* 0x00000000000579c3 */ /* 0x000f620000008800 */
[----:B------:R-:W0:Y:S01]  /*03a0*/  LDCU.128 UR20, c[0x0][0x380] ;  /* 0x00007000ff1477ac */ /* 0x000e220008000c00 */
[----:B------:R-:W0:Y:S06]  /*03b0*/  LDCU UR24, c[0x0][0x3b0] ;  /* 0x00007600ff1877ac */ /* 0x000e2c0008000800 */
[----:B------:R-:W0:Y:S01]  /*03c0*/  LDC R205, c[0x0][0x3a0] ;  /* 0x0000e800ffcd7b82 */ /* 0x000e220000000800 */
[----:B------:R-:W0:Y:S01]  /*03d0*/  LDCU UR25, c[0x0][0x3b0] ;  /* 0x00007600ff1977ac */ /* 0x000e220008000800 */
[----:B------:R-:W0:Y:S02]  /*03e0*/  LDCU UR30, c[0x0][0x3b0] ;  /* 0x00007600ff1e77ac */ /* 0x000e240008000800 */
[----:B01----:R-:W-:Y:S01]  /*03f0*/  VIADD R0, R59, 0x3f ;  /* 0x0000003f3b007836 */ /* 0x003fe20000000000 */
[----:B------:R-:W-:-:S03]  /*0400*/  IABS R23, R58 ;  /* 0x0000003a00177213 */ /* 0x000fc60000000000 */
[----:B------:R-:W0:Y:S01]  /*0410*/  LDC R135, c[0x0][0x3a8] ;  /* 0x0000ea00ff877b82 */ /* 0x000e220000000800 */
[----:B------:R-:W1:Y:S01]  /*0420*/  LDCU UR31, c[0x0][0x3b0] ;  /* 0x00007600ff1f77ac */ /* 0x000e620008000800 */
[----:B------:R-:W-:Y:S01]  /*0430*/  SHF.R.S32.HI R3, RZ, 0x1f, R0 ;  /* 0x0000001fff037819 */ /* 0x000fe20000011400 */
[----:B------:R-:W0:Y:S03]  /*0440*/  LDCU UR9, c[0x0][0x3b0] ;  /* 0x00007600ff0977ac */ /* 0x000e260008000800 */
[----:B------:R-:W-:Y:S02]  /*0450*/  LEA.HI R3, R3, R0, RZ, 0x6 ;  /* 0x0000000003037211 */ /* 0x000fe400078f30ff */
[----:B--2---:R-:W-:Y:S01]  /*0460*/  IABS R8, R7 ;  /* 0x0000000700087213 */ /* 0x004fe20000000000 */
[----:B-----5:R-:W-:Y:S01]  /*0470*/  ULEA UR13, UR5, UR13, 0x18 ;  /* 0x0000000d050d7291 */ /* 0x020fe2000f8ec0ff */
[----:B------:R-:W-:Y:S01]  /*0480*/  SHF.R.S32.HI R4, RZ, 0x6, R3 ;  /* 0x00000006ff047819 */ /* 0x000fe20000011403 */
[----:B------:R-:W-:Y:S01]  /*0490*/  BAR.SYNC.DEFER_BLOCKING 0x0 ;  /* 0x0000000000007b1d */ /* 0x000fe20000010000 */
[----:B------:R-:W-:-:S02]  /*04a0*/  VIADD R38, R205, 0xfffffffb ;  /* 0xfffffffbcd267836 */ /* 0x000fc40000000000 */
[-C--:B------:R-:W-:Y:S02]  /*04b0*/  IABS R9, R4.reuse ;  /* 0x0000000400097213 */ /* 0x080fe40000000000 */
[----:B------:R-:W-:Y:S01]  /*04c0*/  IABS R10, R4 ;  /* 0x00000004000a7213 */ /* 0x000fe20000000000 */
[----:B------:R-:W2:Y:S01]  /*04d0*/  LDCU UR10, c[0x0][0x3b0] ;  /* 0x00007600ff0a77ac */ /* 0x000ea20008000800 */
[----:B------:R-:W5:Y:S01]  /*04e0*/  I2F.RP R0, R9 ;  /* 0x0000000900007306 */ /* 0x000f620000209400 */
[----:B------:R-:W0:Y:S01]  /*04f0*/  LDCU UR11, c[0x0][0x3b0] ;  /* 0x00007600ff0b77ac */ /* 0x000e220008000800 */
[----:B------:R-:W0:Y:S01]  /*0500*/  LDCU UR14, c[0x0][0x3b0] ;  /* 0x00007600ff0e77ac */ /* 0x000e220008000800 */
[----:B------:R-:W0:Y:S05]  /*0510*/  LDCU UR15, c[0x0][0x3b0] ;  /* 0x00007600ff0f77ac */ /* 0x000e2a0008000800 */
[----:B-----5:R-:W5:Y:S01]  /*0520*/  MUFU.RCP R0, R0 ;  /* 0x0000000000007308 */ /* 0x020f620000001000 */
[----:B------:R-:W0:Y:S01]  /*0530*/  LDCU UR16, c[0x0][0x3b0] ;  /* 0x00007600ff1077ac */ /* 0x000e220008000800 */
[----:B------:R-:W0:Y:S01]  /*0540*/  LDS R12, [UR13] ;  /* 0x0000000dff0c7984 */ /* 0x000e220008000800 */
[----:B------:R-:W0:Y:S01]  /*0550*/  LDCU UR17, c[0x0][0x3b0] ;  /* 0x00007600ff1177ac */ /* 0x000e220008000800 */
[----:B------:R-:W0:Y:S01]  /*0560*/  LDCU UR18, c[0x0][0x3b0] ;  /* 0x00007600ff1277ac */ /* 0x000e220008000800 */
[----:B------:R-:W0:Y:S01]  /*0570*/  LDCU UR19, c[0x0][0x3b0] ;  /* 0x00007600ff1377ac */ /* 0x000e220008000800 */
[----:B-----5:R-:W-:Y:S01]  /*0580*/  VIADD R2, R0, 0xffffffe ;  /* 0x0ffffffe00027836 */ /* 0x020fe20000000000 */
[----:B------:R-:W5:Y:S01]  /*0590*/  LDCU UR28, c[0x0][0x3b0] ;  /* 0x00007600ff1c77ac */ /* 0x000f620008000800 */
[----:B------:R-:W-:-:S02]  /*05a0*/  IMAD.MOV R0, RZ, RZ, -R10 ;  /* 0x000000ffff007224 */ /* 0x000fc400078e0a0a */
[----:B------:R1:W2:Y:S01]  /*05b0*/  F2I.FTZ.U32.TRUNC.NTZ R3, R2 ;  /* 0x0000000200037305 */ /* 0x0002a2000021f000 */
[----:B------:R-:W0:Y:S01]  /*05c0*/  LDCU UR29, c[0x0][0x3b0] ;  /* 0x00007600ff1d77ac */ /* 0x000e220008000800 */
[----:B------:R-:W0:Y:S01]  /*05d0*/  LDCU UR32, c[0x0][0x3b0] ;  /* 0x00007600ff2077ac */ /* 0x000e220008000800 */
[----:B-1----:R-:W-:Y:S01]  /*05e0*/  IMAD.MOV.U32 R2, RZ, RZ, RZ ;  /* 0x000000ffff027224 */ /* 0x002fe200078e00ff */
[----:B------:R-:W1:Y:S01]  /*05f0*/  LDCU UR33, c[0x0][0x3b0] ;  /* 0x00007600ff2177ac */ /* 0x000e620008000800 */
[----:B------:R-:W1:Y:S01]  /*0600*/  LDCU UR34, c[0x0][0x3b0] ;  /* 0x00007600ff2277ac */ /* 0x000e620008000800 */
[----:B--2---:R-:W-:Y:S01]  /*0610*/  IMAD.MOV R6, RZ, RZ, -R3 ;  /* 0x000000ffff067224 */ /* 0x004fe200078e0a03 */
[----:B------:R-:W2:Y:S03]  /*0620*/  LDCU UR35, c[0x0][0x3b0] ;  /* 0x00007600ff2377ac */ /* 0x000ea60008000800 */
[----:B------:R-:W-:-:S02]  /*0630*/  IMAD R11, R6, R9, RZ ;  /* 0x00000009060b7224 */ /* 0x000fc400078e02ff */
[----:B------:R-:W-:Y:S01]  /*0640*/  IMAD.MOV.U32 R6, RZ, RZ, R8 ;  /* 0x000000ffff067224 */ /* 0x000fe200078e0008 */
[----:B0-----:R-:W-:Y:S01]  /*0650*/  R2UR UR12, R12 ;  /* 0x000000000c0c72ca */ /* 0x001fe200000e0000 */
[----:B------:R-:W-:Y:S01]  /*0660*/  IMAD.HI.U32 R3, R3, R11, R2 ;  /* 0x0000000b03037227 */ /* 0x000fe200078e0002 */
[----:B------:R-:W0:Y:S01]  /*0670*/  LDCU UR36, c[0x0][0x3b0] ;  /* 0x00007600ff2477ac */ /* 0x000e220008000800 */
[----:B------:R-:W0:Y:S04]  /*0680*/  LDCU UR6, c[0x0][0x3a4] ;  /* 0x00007480ff0677ac */ /* 0x000e280008000800 */
[----:B------:R-:W-:-:S04]  /*0690*/  IMAD.HI.U32 R3, R3, R6, RZ ;  /* 0x0000000603037227 */ /* 0x000fc800078e00ff */
[----:B------:R-:W-:Y:S01]  /*06a0*/  IMAD R0, R3, R0, R6 ;  /* 0x0000000003007224 */ /* 0x000fe200078e0206 */
[----:B------:R-:W-:Y:S04]  /*06b0*/  BAR.SYNC.DEFER_BLOCKING 0x0 ;  /* 0x0000000000007b1d */ /* 0x000fe80000010000 */
[----:B------:R-:W-:-:S13]  /*06c0*/  ISETP.GT.U32.AND P1, PT, R9, R0, PT ;  /* 0x000000000900720c */ /* 0x000fda0003f24070 */
[----:B------:R-:W-:Y:S02]  /*06d0*/  @!P1 IMAD.IADD R0, R0, 0x1, -R9 ;  /* 0x0000000100009824 */ /* 0x000fe400078e0a09 */
[----:B------:R-:W-:Y:S01]  /*06e0*/  @!P1 VIADD R3, R3, 0x1 ;  /* 0x0000000103039836 */ /* 0x000fe20000000000 */
[----:B------:R-:W-:Y:S02]  /*06f0*/  ISETP.NE.AND P1, PT, R4, RZ, PT ;  /* 0x000000ff0400720c */ /* 0x000fe40003f25270 */
[----:B------:R-:W-:Y:S02]  /*0700*/  ISETP.GE.U32.AND P0, PT, R0, R9, PT ;  /* 0x000000090000720c */ /* 0x000fe40003f06070 */
[----:B------:R-:W-:-:S04]  /*0710*/  LOP3.LUT R0, R7, R4, RZ, 0x3c, !PT ;  /* 0x0000000407007212 */ /* 0x000fc800078e3cff */
[----:B------:R-:W-:Y:S01]  /*0720*/  ISETP.GE.AND P2, PT, R0, RZ, PT ;  /* 0x000000ff0000720c */ /* 0x000fe20003f46270 */
[----:B------:R-:W-:-:S06]  /*0730*/  VIADD R0, R58, 0x7f ;  /* 0x0000007f3a007836 */ /* 0x000fcc0000000000 */
[----:B------:R-:W-:-:S04]  /*0740*/  @P0 VIADD R3, R3, 0x1 ;  /* 0x0000000103030836 */ /* 0x000fc80000000000 */
[----:B------:R-:W-:Y:S01]  /*0750*/  IMAD.MOV.U32 R11, RZ, RZ, R3 ;  /* 0x000000ffff0b7224 */ /* 0x000fe200078e0003 */
[----:B------:R-:W-:-:S03]  /*0760*/  SHF.R.S32.HI R3, RZ, 0x1f, R0 ;  /* 0x0000001fff037819 */ /* 0x000fc60000011400 */
[----:B------:R-:W-:Y:S01]  /*0770*/  @!P2 IMAD.MOV R11, RZ, RZ, -R11 ;  /* 0x000000ffff0ba224 */ /* 0x000fe200078e0a0b */
[----:B------:R-:W-:Y:S02]  /*0780*/  LEA.HI R3, R3, R0, RZ, 0x7 ;  /* 0x0000000003037211 */ /* 0x000fe400078f38ff */
[----:B------:R-:W-:-:S04]  /*0790*/  @!P1 LOP3.LUT R11, RZ, R4, RZ, 0x33, !PT ;  /* 0x00000004ff0b9212 */ /* 0x000fc800078e33ff */
[----:B------:R-:W-:Y:S01]  /*07a0*/  LEA.HI.SX32 R3, R3, -R11, 0x19 ;  /* 0x8000000b03037211 */ /* 0x000fe200078fcaff */
[----:B------:R-:W-:-:S03]  /*07b0*/  IMAD.MOV R6, RZ, RZ, -R11 ;  /* 0x000000ffff067224 */ /* 0x000fc600078e0a0b */
[----:B------:R-:W-:Y:S01]  /*07c0*/  VIMNMX R13, PT, PT, R3, 0x1, PT ;  /* 0x00000001030d7848 */ /* 0x000fe20003fe0100 */
[----:B------:R-:W-:-:S03]  /*07d0*/  IMAD R10, R4, R6, R7 ;  /* 0x00000006040a7224 */ /* 0x000fc600078e0207 */
[----:B------:R-:W-:Y:S02]  /*07e0*/  IABS R9, R13 ;  /* 0x0000000d00097213 */ /* 0x000fe40000000000 */
[----:B------:R-:W-:Y:S02]  /*07f0*/  IABS R6, R10 ;  /* 0x0000000a00067213 */ /* 0x000fe40000000000 */
[----:B------:R-:W0:Y:S08]  /*0800*/  I2F.RP R0, R9 ;  /* 0x0000000900007306 */ /* 0x000e300000209400 */
[----:B0-----:R-:W0:Y:S02]  /*0810*/  MUFU.RCP R0, R0 ;  /* 0x0000000000007308 */ /* 0x001e240000001000 */
[----:B0-----:R-:W-:-:S06]  /*0820*/  VIADD R2, R0, 0xffffffe ;  /* 0x0ffffffe00027836 */ /* 0x001fcc0000000000 */
[----:B------:R0:W1:Y:S02]  /*0830*/  F2I.FTZ.U32.TRUNC.NTZ R3, R2 ;  /* 0x0000000200037305 */ /* 0x000064000021f000 */
[----:B0-----:R-:W-:Y:S02]  /*0840*/  IMAD.MOV.U32 R2, RZ, RZ, RZ ;  /* 0x000000ffff027224 */ /* 0x001fe400078e00ff */
[----:B-1----:R-:W-:-:S04]  /*0850*/  IMAD.MOV R8, RZ, RZ, -R3 ;  /* 0x000000ffff087224 */ /* 0x002fc800078e0a03 */
[----:B------:R-:W-:-:S04]  /*0860*/  IMAD.MOV.U32 R4, RZ, RZ, R8 ;  /* 0x000000ffff047224 */ /* 0x000fc800078e0008 */
[----:B------:R-:W-:Y:S01]  /*0870*/  IMAD R7, R4, R9, RZ ;  /* 0x0000000904077224 */ /* 0x000fe200078e02ff */
[----:B------:R-:W-:-:S03]  /*0880*/  IABS R4, R13 ;  /* 0x0000000d00047213 */ /* 0x000fc60000000000 */
[----:B------:R-:W-:Y:S02]  /*0890*/  IMAD.HI.U32 R3, R3, R7, R2 ;  /* 0x0000000703037227 */ /* 0x000fe400078e0002 */
[----:B------:R-:W0:Y:S02]  /*08a0*/  I2F.RP R2, R23 ;  /* 0x0000001700027306 */ /* 0x000e240000209400 */
[----:B------:R-:W-:Y:S01]  /*08b0*/  IMAD.MOV R0, RZ, RZ, -R4 ;  /* 0x000000ffff007224 */ /* 0x000fe200078e0a04 */
[----:B------:R-:W-:Y:S01]  /*08c0*/  IABS R4, R59 ;  /* 0x0000003b00047213 */ /* 0x000fe20000000000 */
[----:B------:R-:W-:-:S04]  /*08d0*/  IMAD.HI.U32 R3, R3, R6, RZ ;  /* 0x0000000603037227 */ /* 0x000fc800078e00ff */
[----:B------:R-:W-:Y:S02]  /*08e0*/  IMAD R0, R3, R0, R6 ;  /* 0x0000000003007224 */ /* 0x000fe400078e0206 */
[----:B------:R-:W1:Y:S03]  /*08f0*/  I2F.RP R6, R4 ;  /* 0x0000000400067306 */ /* 0x000e660000209400 */
[----:B------:R-:W-:-:S05]  /*0900*/  ISETP.GT.U32.AND P1, PT, R9, R0, PT ;  /* 0x000000000900720c */ /* 0x000fca0003f24070 */
[----:B0-----:R-:W-:Y:S08]  /*0910*/  MUFU.RCP R2, R2 ;  /* 0x0000000200027308 */ /* 0x001ff00000001000 */
[----:B------:R-:W-:Y:S01]  /*0920*/  @!P1 IMAD.IADD R0, R0, 0x1, -R9 ;  /* 0x0000000100009824 */ /* 0x000fe200078e0a09 */
[----:B-1----:R-:W0:Y:S01]  /*0930*/  MUFU.RCP R6, R6 ;  /* 0x0000000600067308 */ /* 0x002e220000001000 */
[----:B------:R-:W-:Y:S01]  /*0940*/  @!P1 VIADD R3, R3, 0x1 ;  /* 0x0000000103039836 */ /* 0x000fe20000000000 */
[----:B------:R-:W-:-:S02]  /*0950*/  ISETP.NE.AND P1, PT, R13, RZ, PT ;  /* 0x000000ff0d00720c */ /* 0x000fc40003f25270 */
[----:B------:R-:W-:Y:S02]  /*0960*/  ISETP.GE.U32.AND P0, PT, R0, R9, PT ;  /* 0x000000090000720c */ /* 0x000fe40003f06070 */
[----:B------:R-:W-:-:S04]  /*0970*/  LOP3.LUT R0, R10, R13, RZ, 0x3c, !PT ;  /* 0x0000000d0a007212 */ /* 0x000fc800078e3cff */
[----:B------:R-:W-:-:S07]  /*0980*/  ISETP.GE.AND P2, PT, R0, RZ, PT ;  /* 0x000000ff0000720c */ /* 0x000fce0003f46270 */
[----:B------:R-:W-:Y:S02]  /*0990*/  @P0 VIADD R3, R3, 0x1 ;  /* 0x0000000103030836 */ /* 0x000fe40000000000 */
[----:B0-----:R-:W-:Y:S02]  /*09a0*/  VIADD R8, R6, 0xffffffe ;  /* 0x0ffffffe06087836 */ /* 0x001fe40000000000 */
[----:B------:R-:W-:Y:S01]  /*09b0*/  IMAD.MOV.U32 R0, RZ, RZ, R3 ;  /* 0x000000ffff007224 */ /* 0x000fe200078e0003 */
[----:B------:R-:W-:Y:S01]  /*09c0*/  SHF.R.U32.HI R3, RZ, 0x6, R5 ;  /* 0x00000006ff037819 */ /* 0x000fe20000011605 */
[----:B------:R-:W0:Y:S01]  /*09d0*/  F2I.FTZ.U32.TRUNC.NTZ R9, R8 ;  /* 0x0000000800097305 */ /* 0x000e22000021f000 */
[----:B------:R-:W-:Y:S02]  /*09e0*/  VIADD R6, R2, 0xffffffe ;  /* 0x0ffffffe02067836 */ /* 0x000fe40000000000 */
[----:B------:R-:W-:Y:S01]  /*09f0*/  @!P2 IMAD.MOV R0, RZ, RZ, -R0 ;  /* 0x000000ffff00a224 */ /* 0x000fe200078e0a00 */
[----:B------:R-:W-:-:S02]  /*0a00*/  @!P1 LOP3.LUT R0, RZ, R13, RZ, 0x33, !PT ;  /* 0x0000000dff009212 */ /* 0x000fc400078e33ff */
[----:B------:R-:W-:Y:S02]  /*0a10*/  SGXT.U32 R3, R3, 0x1 ;  /* 0x000000010303781a */ /* 0x000fe40000000000 */
[----:B------:R-:W1:Y:S01]  /*0a20*/  F2I.FTZ.U32.TRUNC.NTZ R7, R6 ;  /* 0x0000000600077305 */ /* 0x000e62000021f000 */
[----:B------:R-:W-:Y:S02]  /*0a30*/  IMAD.MOV R2, RZ, RZ, -R0 ;  /* 0x000000ffff027224 */ /* 0x000fe400078e0a00 */
[----:B------:R-:W-:Y:S02]  /*0a40*/  IMAD.SHL.U32 R0, R0, 0x40, RZ ;  /* 0x0000004000007824 */ /* 0x000fe400078e00ff */
[----:B------:R-:W-:Y:S01]  /*0a50*/  IMAD R2, R13, R2, R10 ;  /* 0x000000020d027224 */ /* 0x000fe200078e020a */
[----:B------:R-:W-:Y:S01]  /*0a60*/  SHF.R.U32.HI R10, RZ, 0x5, R5 ;  /* 0x00000005ff0a7819 */ /* 0x000fe20000011605 */
[----:B0-----:R-:W-:Y:S02]  /*0a70*/  IMAD.MOV R13, RZ, RZ, -R9 ;  /* 0x000000ffff0d7224 */ /* 0x001fe400078e0a09 */
[----:B------:R-:W-:Y:S01]  /*0a80*/  IMAD.IADD R2, R11, 0x1, R2 ;  /* 0x000000010b027824 */ /* 0x000fe200078e0202 */
[----:B------:R-:W-:Y:S01]  /*0a90*/  R2UR UR8, R10 ;  /* 0x000000000a0872ca */ /* 0x000fe200000e0000 */
[----:B------:R-:W-:Y:S01]  /*0aa0*/  IMAD R11, R13, R4, RZ ;  /* 0x000000040d0b7224 */ /* 0x000fe200078e02ff */
[----:B------:R-:W-:Y:S01]  /*0ab0*/  LOP3.LUT R10, R0, R3, RZ, 0xfc, !PT ;  /* 0x00000003000a7212 */ /* 0x000fe200078efcff */
[----:B------:R-:W-:Y:S01]  /*0ac0*/  IMAD.MOV.U32 R8, RZ, RZ, RZ ;  /* 0x000000ffff087224 */ /* 0x000fe200078e00ff */
[----:B------:R-:W-:Y:S01]  /*0ad0*/  LOP3.LUT R3, R5, 0x7f, RZ, 0xc0, !PT ;  /* 0x0000007f05037812 */ /* 0x000fe200078ec0ff */
[----:B-1----:R-:W-:Y:S01]  /*0ae0*/  IMAD.MOV R6, RZ, RZ, -R7 ;  /* 0x000000ffff067224 */ /* 0x002fe200078e0a07 */
[C---:B------:R-:W-:Y:S01]  /*0af0*/  LOP3.LUT R14, R10.reuse, 0x2, RZ, 0xfc, !PT ;  /* 0x000000020a0e7812 */ /* 0x040fe200078efcff */
[----:B------:R-:W-:Y:S01]  /*0b00*/  IMAD.HI.U32 R8, R9, R11, R8 ;  /* 0x0000000b09087227 */ /* 0x000fe200078e0008 */
[----:B------:R-:W-:-:S02]  /*0b10*/  LOP3.LUT R16, R10, 0x8, RZ, 0xfc, !PT ;  /* 0x000000080a107812 */ /* 0x000fc400078efcff */
[----:B------:R-:W-:Y:S01]  /*0b20*/  IABS R13, R14 ;  /* 0x0000000e000d7213 */ /* 0x000fe20000000000 */
[----:B------:R-:W-:Y:S01]  /*0b30*/  IMAD R9, R6, R23, RZ ;  /* 0x0000001706097224 */ /* 0x000fe200078e02ff */
[----:B------:R-:W-:Y:S01]  /*0b40*/  ISETP.GE.AND P0, PT, R14, RZ, PT ;  /* 0x000000ff0e00720c */ /* 0x000fe20003f06270 */
[----:B------:R-:W-:Y:S01]  /*0b50*/  IMAD.MOV.U32 R6, RZ, RZ, RZ ;  /* 0x000000ffff067224 */ /* 0x000fe200078e00ff */
[----:B------:R-:W-:Y:S01]  /*0b60*/  LOP3.LUT R14, R10, 0x6, RZ, 0xfc, !PT ;  /* 0x000000060a0e7812 */ /* 0x000fe200078efcff */
[----:B------:R-:W-:Y:S01]  /*0b70*/  IMAD R2, R2, 0x80, R3 ;  /* 0x0000008002027824 */ /* 0x000fe200078e0203 */
[----:B------:R-:W-:Y:S01]  /*0b80*/  IABS R17, R16 ;  /* 0x0000001000117213 */ /* 0x000fe20000000000 */
[----:B------:R-:W-:Y:S01]  /*0b90*/  IMAD.HI.U32 R6, R7, R9, R6 ;  /* 0x0000000907067227 */ /* 0x000fe200078e0006 */
[----:B------:R-:W-:Y:S02]  /*0ba0*/  LOP3.LUT R9, R10, 0x4, RZ, 0xfc, !PT ;  /* 0x000000040a097812 */ /* 0x000fe400078efcff */
[----:B------:R-:W-:Y:S01]  /*0bb0*/  IABS R11, R2 ;  /* 0x00000002000b7213 */ /* 0x000fe20000000000 */
[----:B------:R-:W-:Y:S01]  /*0bc0*/  IMAD.HI.U32 R7, R8, R13, RZ ;  /* 0x0000000d08077227 */ /* 0x000fe200078e00ff */
[----:B------:R-:W-:-:S02]  /*0bd0*/  IABS R12, R9 ;  /* 0x00000009000c7213 */ /* 0x000fc40000000000 */
[----:B------:R-:W-:Y:S01]  /*0be0*/  ISETP.GE.AND P6, PT, R9, RZ, PT ;  /* 0x000000ff0900720c */ /* 0x000fe20003fc6270 */
[----:B------:R-:W-:Y:S01]  /*0bf0*/  IMAD.MOV R7, RZ, RZ, -R7 ;  /* 0x000000ffff077224 */ /* 0x000fe200078e0a07 */
[----:B------:R-:W-:Y:S01]  /*0c00*/  IABS R15, R14 ;  /* 0x0000000e000f7213 */ /* 0x000fe20000000000 */
[----:B------:R-:W-:Y:S01]  /*0c10*/  IMAD.HI.U32 R6, R6, R11, RZ ;  /* 0x0000000b06067227 */ /* 0x000fe200078e00ff */
[C---:B------:R-:W-:Y:S02]  /*0c20*/  LOP3.LUT R18, R10.reuse, 0xa, RZ, 0xfc, !PT ;  /* 0x0000000a0a127812 */ /* 0x040fe400078efcff */
[----:B------:R-:W-:Y:S01]  /*0c30*/  LOP3.LUT R20, R10, 0xc, RZ, 0xfc, !PT ;  /* 0x0000000c0a147812 */ /* 0x000fe200078efcff */
[C---:B------:R-:W-:Y:S01]  /*0c40*/  IMAD R9, R4.reuse, R7, R13 ;  /* 0x0000000704097224 */ /* 0x040fe200078e020d */
[----:B------:R-:W-:Y:S01]  /*0c50*/  IABS R19, R18 ;  /* 0x0000001200137213 */ /* 0x000fe20000000000 */
[----:B------:R-:W-:Y:S01]  /*0c60*/  IMAD.MOV.U32 R13, RZ, RZ, R12 ;  /* 0x000000ffff0d7224 */ /* 0x000fe200078e000c */
[----:B------:R-:W-:Y:S01]  /*0c70*/  IABS R21, R20 ;  /* 0x0000001400157213 */ /* 0x000fe20000000000 */
[----:B------:R-:W-:Y:S01]  /*0c80*/  IMAD.MOV R6, RZ, RZ, -R6 ;  /* 0x000000ffff067224 */ /* 0x000fe200078e0a06 */
[----:B------:R-:W-:Y:S01]  /*0c90*/  ISETP.GT.U32.AND P2, PT, R4, R9, PT ;  /* 0x000000090400720c */ /* 0x000fe20003f44070 */
[----:B------:R-:W-:Y:S01]  /*0ca0*/  IMAD.HI.U32 R7, R8, R13, RZ ;  /* 0x0000000d08077227 */ /* 0x000fe200078e00ff */
[----:B------:R-:W-:-:S02]  /*0cb0*/  LOP3.LUT R24, R10, 0x10, RZ, 0xfc, !PT ;  /* 0x000000100a187812 */ /* 0x000fc400078efcff */
[----:B------:R-:W-:Y:S01]  /*0cc0*/  LOP3.LUT R26, R10, 0x34, RZ, 0xfc, !PT ;  /* 0x000000340a1a7812 */ /* 0x000fe200078efcff */
[C---:B------:R-:W-:Y:S01]  /*0cd0*/  IMAD R6, R23.reuse, R6, R11 ;  /* 0x0000000617067224 */ /* 0x040fe200078e020b */
[----:B------:R-:W-:Y:S01]  /*0ce0*/  IABS R25, R24 ;  /* 0x0000001800197213 */ /* 0x000fe20000000000 */
[----:B------:R-:W-:Y:S01]  /*0cf0*/  IMAD.MOV R7, RZ, RZ, -R7 ;  /* 0x000000ffff077224 */ /* 0x000fe200078e0a07 */
[----:B------:R-:W-:Y:S01]  /*0d00*/  IABS R61, R26 ;  /* 0x0000001a003d7213 */ /* 0x000fe20000000000 */
[----:B------:R-:W-:Y:S01]  /*0d10*/  IMAD.HI.U32 R11, R8, R15, RZ ;  /* 0x0000000f080b7227 */ /* 0x000fe200078e00ff */
[----:B------:R-:W-:Y:S02]  /*0d20*/  ISETP.GT.U32.AND P1, PT, R23, R6, PT ;  /* 0x000000061700720c */ /* 0x000fe40003f24070 */
[----:B------:R-:W-:Y:S01]  /*0d30*/  LOP3.LUT R28, R10, 0x36, RZ, 0xfc, !PT ;  /* 0x000000360a1c7812 */ /* 0x000fe200078efcff */
[----:B------:R-:W-:Y:S01]  /*0d40*/  IMAD R13, R4, R7, R13 ;  /* 0x00000007040d7224 */ /* 0x000fe200078e020d */
[----:B------:R-:W-:Y:S01]  /*0d50*/  LEA.HI R7, R5, R0, RZ, 0x1a ;  /* 0x0000000005077211 */ /* 0x000fe200078fd0ff */
[----:B------:R-:W-:Y:S01]  /*0d60*/  IMAD.HI.U32 R12, R8, R17, RZ ;  /* 0x00000011080c7227 */ /* 0x000fe200078e00ff */
[----:B------:R-:W-:-:S02]  /*0d70*/  IABS R63, R28 ;  /* 0x0000001c003f7213 */ /* 0x000fc40000000000 */
[----:B------:R-:W-:Y:S01]  /*0d80*/  ISETP.GT.U32.AND P3, PT, R4, R13, PT ;  /* 0x0000000d0400720c */ /* 0x000fe20003f64070 */
[----:B------:R-:W-:Y:S01]  /*0d90*/  IMAD.MOV R11, RZ, RZ, -R11 ;  /* 0x000000ffff0b7224 */ /* 0x000fe200078e0a0b */
[----:B------:R-:W-:Y:S01]  /*0da0*/  LOP3.LUT R30, R10, 0x38, RZ, 0xfc, !PT ;  /* 0x000000380a1e7812 */ /* 0x000fe200078efcff */
[----:B------:R-:W-:Y:S01]  /*0db0*/  IMAD.MOV R12, RZ, RZ, -R12 ;  /* 0x000000ffff0c7224 */ /* 0x000fe200078e0a0c */
[----:B------:R-:W-:Y:S01]  /*0dc0*/  IABS R65, R10 ;  /* 0x0000000a00417213 */ /* 0x000fe20000000000 */
[----:B------:R-:W-:Y:S01]  /*0dd0*/  @!P1 IMAD.IADD R6, R6, 0x1, -R23 ;  /* 0x0000000106069824 */ /* 0x000fe200078e0a17 */
[----:B------:R-:W-:Y:S01]  /*0de0*/  IABS R67, R30 ;  /* 0x0000001e00437213 */ /* 0x000fe20000000000 */
[----:B------:R-:W-:Y:S02]  /*0df0*/  IMAD R15, R4, R11, R15 ;  /* 0x0000000b040f7224 */ /* 0x000fe400078e020f */
[----:B------:R-:W-:-:S04]  /*0e00*/  IMAD.HI.U32 R11, R8, R19, RZ ;  /* 0x00000013080b7227 */ /* 0x000fc800078e00ff */
[--C-:B------:R-:W-:Y:S01]  /*0e10*/  @!P2 IMAD.IADD R9, R9, 0x1, -R4.reuse ;  /* 0x000000010909a824 */ /* 0x100fe200078e0a04 */
[----:B------:R-:W-:Y:S01]  /*0e20*/  ISETP.GT.U32.AND P2, PT, R23, R6, PT ;  /* 0x000000061700720c */ /* 0x000fe20003f44070 */
[C---:B------:R-:W-:Y:S02]  /*0e30*/  IMAD R17, R4.reuse, R12, R17 ;  /* 0x0000000c04117224 */ /* 0x040fe400078e0211 */
[----:B------:R-:W-:Y:S01]  /*0e40*/  @!P3 IMAD.IADD R13, R13, 0x1, -R4 ;  /* 0x000000010d0db824 */ /* 0x000fe200078e0a04 */
[C---:B------:R-:W-:Y:S01]  /*0e50*/  ISETP.GT.U32.AND P3, PT, R4.reuse, R15, PT ;  /* 0x0000000f0400720c */ /* 0x040fe20003f64070 */
[----:B------:R-:W-:Y:S01]  /*0e60*/  IMAD.MOV R12, RZ, RZ, -R11 ;  /* 0x000000ffff0c7224 */ /* 0x000fe200078e0a0b */
[C---:B------:R-:W-:Y:S01]  /*0e70*/  ISETP.GT.U32.AND P1, PT, R4.reuse, R17, PT ;  /* 0x000000110400720c */ /* 0x040fe20003f24070 */
[----:B------:R-:W-:Y:S01]  /*0e80*/  VIADD R22, R7, 0xe ;  /* 0x0000000e07167836 */ /* 0x000fe20000000000 */
[----:B------:R-:W-:Y:S01]  /*0e90*/  ISETP.GT.U32.AND P4, PT, R4, R13, PT ;  /* 0x0000000d0400720c */ /* 0x000fe20003f84070 */
[----:B------:R-:W-:Y:S01]  /*0ea0*/  IMAD.HI.U32 R11, R8, R21, RZ ;  /* 0x00000015080b7227 */ /* 0x000fe200078e00ff */
[----:B------:R-:W-:-:S03]  /*0eb0*/  ISETP.GT.U32.AND P5, PT, R4, R9, PT ;  /* 0x000000090400720c */ /* 0x000fc60003fa4070 */
[----:B------:R-:W-:Y:S01]  /*0ec0*/  IMAD R19, R4, R12, R19 ;  /* 0x0000000c04137224 */ /* 0x000fe200078e0213 */
[----:B------:R-:W-:Y:S01]  /*0ed0*/  IABS R12, R22 ;  /* 0x00000016000c7213 */ /* 0x000fe20000000000 */
[----:B------:R-:W-:Y:S02]  /*0ee0*/  IMAD.MOV R11, RZ, RZ, -R11 ;  /* 0x000000ffff0b7224 */ /* 0x000fe400078e0a0b */
[----:B------:R-:W-:Y:S01]  /*0ef0*/  @!P2 IMAD.IADD R6, R6, 0x1, -R23 ;  /* 0x000000010606a824 */ /* 0x000fe200078e0a17 */
[C---:B------:R-:W-:Y:S01]  /*0f00*/  ISETP.GT.U32.AND P2, PT, R4.reuse, R19, PT ;  /* 0x000000130400720c */ /* 0x040fe20003f44070 */
[C---:B------:R-:W-:Y:S02]  /*0f10*/  IMAD R21, R4.reuse, R11, R21 ;  /* 0x0000000b04157224 */ /* 0x040fe400078e0215 */
[----:B------:R-:W-:Y:S02]  /*0f20*/  IMAD.MOV.U32 R23, RZ, RZ, R12 ;  /* 0x000000ffff177224 */ /* 0x000fe400078e000c */
[----:B------:R-:W-:Y:S01]  /*0f30*/  @!P3 IMAD.IADD R15, R15, 0x1, -R4 ;  /* 0x000000010f0fb824 */ /* 0x000fe200078e0a04 */
[----:B------:R-:W-:Y:S01]  /*0f40*/  ISETP.GT.U32.AND P3, PT, R4, R21, PT ;  /* 0x000000150400720c */ /* 0x000fe20003f64070 */
[----:B------:R-:W-:-:S04]  /*0f50*/  IMAD.HI.U32 R11, R8, R23, RZ ;  /* 0x00000017080b7227 */ /* 0x000fc800078e00ff */
[----:B------:R-:W-:Y:S02]  /*0f60*/  IMAD.MOV R11, RZ, RZ, -R11 ;  /* 0x000000ffff0b7224 */ /* 0x000fe400078e0a0b */
[--C-:B------:R-:W-:Y:S01]  /*0f70*/  @!P1 IMAD.IADD R17, R17, 0x1, -R4.reuse ;  /* 0x0000000111119824 */ /* 0x100fe200078e0a04 */
[----:B------:R-:W-:Y:S01]  /*0f80*/  ISETP.GE.AND P1, PT, R16, RZ, PT ;  /* 0x000000ff1000720c */ /* 0x000fe20003f26270 */
[--C-:B------:R-:W-:Y:S01]  /*0f90*/  @!P4 IMAD.IADD R13, R13, 0x1, -R4.reuse ;  /* 0x000000010d0dc824 */ /* 0x100fe200078e0a04 */
[C---:B------:R-:W-:Y:S01]  /*0fa0*/  ISETP.GT.U32.AND P4, PT, R4.reuse, R15, PT ;  /* 0x0000000f0400720c */ /* 0x040fe20003f84070 */
[----:B------:R-:W-:Y:S01]  /*0fb0*/  IMAD R23, R4, R11, R23 ;  /* 0x0000000b04177224 */ /* 0x000fe200078e0217 */
[----:B------:R-:W-:Y:S01]  /*0fc0*/  LOP3.LUT R16, R10, 0x14, RZ, 0xfc, !PT ;  /* 0x000000140a107812 */ /* 0x000fe200078efcff */
[--C-:B------:R-:W-:Y:S01]  /*0fd0*/  @!P5 IMAD.IADD R9, R9, 0x1, -R4.reuse ;  /* 0x000000010909d824 */ /* 0x100fe200078e0a04 */
[----:B------:R-:W-:Y:S01]  /*0fe0*/  ISETP.GE.AND P5, PT, R14, RZ, PT ;  /* 0x000000ff0e00720c */ /* 0x000fe20003fa6270 */
[--C-:B------:R-:W-:Y:S01]  /*0ff0*/  @!P3 IMAD.IADD R21, R21, 0x1, -R4.reuse ;  /* 0x000000011515b824 */ /* 0x100fe200078e0a04 */
[C---:B------:R-:W-:Y:S01]  /*1000*/  ISETP.GT.U32.AND P3, PT, R4.reuse, R17, PT ;  /* 0x000000110400720c */ /* 0x040fe20003f64070 */
[----:B------:R-:W-:Y:S01]  /*1010*/  @!P6 IMAD.MOV R13, RZ, RZ, -R13 ;  /* 0x000000ffff0de224 */ /* 0x000fe200078e0a0d */
[----:B------:R-:W-:Y:S01]  /*1020*/  ISETP.GT.U32.AND P6, PT, R4, R23, PT ;  /* 0x000000170400720c */ /* 0x000fe20003fc4070 */
[----:B------:R-:W-:Y:S01]  /*1030*/  @!P2 IMAD.IADD R19, R19, 0x1, -R4 ;  /* 0x000000011313a824 */ /* 0x000fe200078e0a04 */
[----:B------:R-:W-:Y:S01]  /*1040*/  LOP3.LUT R14, R10, 0x12, RZ, 0xfc, !PT ;  /* 0x000000120a0e7812 */ /* 0x000fe200078efcff */
[----:B------:R-:W-:Y:S01]  /*1050*/  IMAD.MOV.U32 R11, RZ, RZ, R9 ;  /* 0x000000ffff0b7224 */ /* 0x000fe200078e0009 */
[----:B------:R-:W-:Y:S01]  /*1060*/  IABS R29, R16 ;  /* 0x00000010001d7213 */ /* 0x000fe20000000000 */
[----:B------:R-:W-:Y:S01]  /*1070*/  IMAD.HI.U32 R12, R8, R25, RZ ;  /* 0x00000019080c7227 */ /* 0x000fe200078e00ff */
[----:B------:R-:W-:-:S02]  /*1080*/  IABS R27, R14 ;  /* 0x0000000e001b7213 */ /* 0x000fc40000000000 */
[----:B------:R-:W-:Y:S01]  /*1090*/  ISETP.GE.AND P2, PT, R18, RZ, PT ;  /* 0x000000ff1200720c */ /* 0x000fe20003f46270 */
[----:B------:R-:W-:Y:S01]  /*10a0*/  @!P0 IMAD.MOV R11, RZ, RZ, -R11 ;  /* 0x000000ffff0b8224 */ /* 0x000fe200078e0a0b */
[C---:B------:R-:W-:Y:S01]  /*10b0*/  ISETP.GT.U32.AND P0, PT, R4.reuse, R19, PT ;  /* 0x000000130400720c */ /* 0x040fe20003f04070 */
[----:B------:R-:W-:Y:S01]  /*10c0*/  @!P4 IMAD.IADD R15, R15, 0x1, -R4 ;  /* 0x000000010f0fc824 */ /* 0x000fe200078e0a04 */
[----:B------:R-:W-:Y:S01]  /*10d0*/  ISETP.GT.U32.AND P4, PT, R4, R21, PT ;  /* 0x000000150400720c */ /* 0x000fe20003f84070 */
[----:B------:R-:W-:Y:S01]  /*10e0*/  IMAD.MOV R12, RZ, RZ, -R12 ;  /* 0x000000ffff0c7224 */ /* 0x000fe200078e0a0c */
[----:B------:R-:W-:Y:S01]  /*10f0*/  LOP3.LUT R18, R10, 0x1c, RZ, 0xfc, !PT ;  /* 0x0000001c0a127812 */ /* 0x000fe200078efcff */
[----:B------:R-:W-:Y:S01]  /*1100*/  @!P5 IMAD.MOV R15, RZ, RZ, -R15 ;  /* 0x000000ffff0fd224 */ /* 0x000fe200078e0a0f */
[----:B------:R-:W-:Y:S01]  /*1110*/  ISETP.GE.AND P5, PT, R20, RZ, PT ;  /* 0x000000ff1400720c */ /* 0x000fe20003fa6270 */
[--C-:B------:R-:W-:Y:S01]  /*1120*/  @!P3 IMAD.IADD R17, R17, 0x1, -R4.reuse ;  /* 0x000000011111b824 */ /* 0x100fe200078e0a04 */
[----:B------:R-:W-:Y:S01]  /*1130*/  IABS R37, R18 ;  /* 0x0000001200257213 */ /* 0x000fe20000000000 */
[----:B------:R-:W-:Y:S01]  /*1140*/  @!P6 IMAD.IADD R23, R23, 0x1, -R4 ;  /* 0x000000011717e824 */ /* 0x000fe200078e0a04 */
[----:B------:R-:W-:Y:S01]  /*1150*/  ISETP.GE.AND P6, PT, R14, RZ, PT ;  /* 0x000000ff0e00720c */ /* 0x000fe20003fc6270 */
[----:B------:R-:W-:Y:S01]  /*1160*/  IMAD R25, R4, R12, R25 ;  /* 0x0000000c04197224 */ /* 0x000fe200078e0219 */
[----:B------:R-:W-:Y:S01]  /*1170*/  LOP3.LUT R14, R10, 0x18, RZ, 0xfc, !PT ;  /* 0x000000180a0e7812 */ /* 0x000fe200078efcff */
[----:B------:R-:W-:Y:S01]  /*1180*/  IMAD.HI.U32 R9, R8, R27, RZ ;  /* 0x0000001b08097227 */ /* 0x000fe200078e00ff */
[----:B------:R-:W-:-:S02]  /*1190*/  LOP3.LUT R20, R10, 0x20, RZ, 0xfc, !PT ;  /* 0x000000200a147812 */ /* 0x000fc400078efcff */
[C---:B------:R-:W-:Y:S01]  /*11a0*/  ISETP.GT.U32.AND P3, PT, R4.reuse, R25, PT ;  /* 0x000000190400720c */ /* 0x040fe20003f64070 */
[----:B------:R-:W-:Y:S01]  /*11b0*/  @!P1 IMAD.MOV R17, RZ, RZ, -R17 ;  /* 0x000000ffff119224 */ /* 0x000fe200078e0a11 */
[----:B------:R-:W-:Y:S01]  /*11c0*/  ISETP.GT.U32.AND P1, PT, R4, R23, PT ;  /* 0x000000170400720c */ /* 0x000fe20003f24070 */
[----:B------:R-:W-:Y:S01]  /*11d0*/  IMAD.MOV R9, RZ, RZ, -R9 ;  /* 0x000000ffff097224 */ /* 0x000fe200078e0a09 */
[----:B------:R-:W-:Y:S01]  /*11e0*/  IABS R33, R14 ;  /* 0x0000000e00217213 */ /* 0x000fe20000000000 */
[--C-:B------:R-:W-:Y:S01]  /*11f0*/  @!P0 IMAD.IADD R19, R19, 0x1, -R4.reuse ;  /* 0x0000000113138824 */ /* 0x100fe200078e0a04 */
[----:B------:R-:W-:Y:S01]  /*1200*/  ISETP.GE.AND P0, PT, R22, RZ, PT ;  /* 0x000000ff1600720c */ /* 0x000fe20003f06270 */
[----:B------:R-:W-:Y:S01]  /*1210*/  @!P4 IMAD.IADD R21, R21, 0x1, -R4 ;  /* 0x000000011515c824 */ /* 0x000fe200078e0a04 */
[----:B------:R-:W-:Y:S01]  /*1220*/  ISETP.GE.AND P4, PT, R24, RZ, PT ;  /* 0x000000ff1800720c */ /* 0x000fe20003f86270 */
[----:B------:R-:W-:Y:S01]  /*1230*/  IMAD.HI.U32 R12, R8, R29, RZ ;  /* 0x0000001d080c7227 */ /* 0x000fe200078e00ff */
[----:B------:R-:W-:-:S02]  /*1240*/  IABS R41, R20 ;  /* 0x0000001400297213 */ /* 0x000fc40000000000 */
[----:B------:R-:W-:Y:S01]  /*1250*/  LOP3.LUT R22, R10, 0x22, RZ, 0xfc, !PT ;  /* 0x000000220a167812 */ /* 0x000fe200078efcff */
[----:B------:R-:W-:Y:S01]  /*1260*/  IMAD R9, R4, R9, R27 ;  /* 0x0000000904097224 */ /* 0x000fe200078e021b */
[----:B------:R-:W-:Y:S01]  /*1270*/  LOP3.LUT R24, R10, 0x32, RZ, 0xfc, !PT ;  /* 0x000000320a187812 */ /* 0x000fe200078efcff */
[----:B------:R-:W-:Y:S01]  /*1280*/  IMAD.MOV R12, RZ, RZ, -R12 ;  /* 0x000000ffff0c7224 */ /* 0x000fe200078e0a0c */
[----:B------:R-:W-:Y:S01]  /*1290*/  IABS R43, R22 ;  /* 0x00000016002b7213 */ /* 0x000fe20000000000 */
[----:B------:R-:W-:Y:S01]  /*12a0*/  @!P5 IMAD.MOV R21, RZ, RZ, -R21 ;  /* 0x000000ffff15d224 */ /* 0x000fe200078e0a15 */
[C---:B------:R-:W-:Y:S01]  /*12b0*/  ISETP.GT.U32.AND P5, PT, R4.reuse, R9, PT ;  /* 0x000000090400720c */ /* 0x040fe20003fa4070 */
[----:B------:R-:W-:Y:S01]  /*12c0*/  IMAD R29, R4, R12, R29 ;  /* 0x0000000c041d7224 */ /* 0x000fe200078e021d */
[----:B------:R-:W-:Y:S01]  /*12d0*/  LOP3.LUT R12, R10, 0x16, RZ, 0xfc, !PT ;  /* 0x000000160a0c7812 */ /* 0x000fe200078efcff */
[--C-:B------:R-:W-:Y:S01]  /*12e0*/  @!P1 IMAD.IADD R23, R23, 0x1, -R4.reuse ;  /* 0x0000000117179824 */ /* 0x100fe200078e0a04 */
[----:B------:R-:W-:Y:S01]  /*12f0*/  IABS R57, R24 ;  /* 0x0000001800397213 */ /* 0x000fe20000000000 */
[----:B------:R-:W-:Y:S01]  /*1300*/  @!P3 IMAD.IADD R25, R25, 0x1, -R4 ;  /* 0x000000011919b824 */ /* 0x000fe200078e0a04 */
[----:B------:R-:W-:Y:S01]  /*1310*/  IABS R31, R12 ;  /* 0x0000000c001f7213 */ /* 0x000fe20000000000 */
[----:B------:R-:W-:Y:S01]  /*1320*/  @!P0 IMAD.MOV R23, RZ, RZ, -R23 ;  /* 0x000000ffff178224 */ /* 0x000fe200078e0a17 */
[C---:B------:R-:W-:Y:S01]  /*1330*/  ISETP.GT.U32.AND P0, PT, R4.reuse, R29, PT ;  /* 0x0000001d0400720c */ /* 0x040fe20003f04070 */
[----:B------:R-:W-:Y:S01]  /*1340*/  @!P2 IMAD.MOV R19, RZ, RZ, -R19 ;  /* 0x000000ffff13a224 */ /* 0x000fe200078e0a13 */
[----:B------:R-:W-:Y:S01]  /*1350*/  ISETP.GT.U32.AND P2, PT, R4, R25, PT ;  /* 0x000000190400720c */ /* 0x000fe20003f44070 */
[----:B------:R-:W-:Y:S01]  /*1360*/  IMAD.MOV.U32 R144, RZ, RZ, R6 ;  /* 0x000000ffff907224 */ /* 0x000fe200078e0006 */
[----:B------:R-:W-:Y:S01]  /*1370*/  ISETP.GE.AND P1, PT, R12, RZ, PT ;  /* 0x000000ff0c00720c */ /* 0x000fe20003f26270 */
[----:B------:R-:W-:Y:S01]  /*1380*/  @!P5 IMAD.IADD R9, R9, 0x1, -R4 ;  /* 0x000000010909d824 */ /* 0x000fe200078e0a04 */
[----:B------:R-:W-:Y:S01]  /*1390*/  ISETP.GE.AND P3, PT, R16, RZ, PT ;  /* 0x000000ff1000720c */ /* 0x000fe20003f66270 */
[----:B------:R-:W-:Y:S01]  /*13a0*/  IMAD.HI.U32 R12, R8, R31, RZ ;  /* 0x0000001f080c7227 */ /* 0x000fe200078e00ff */
[----:B------:R-:W-:-:S02]  /*13b0*/  LOP3.LUT R16, R10, 0x1a, RZ, 0xfc, !PT ;  /* 0x0000001a0a107812 */ /* 0x000fc400078efcff */
[----:B------:R-:W-:Y:S02]  /*13c0*/  ISETP.GT.U32.AND P5, PT, R4, R9, PT ;  /* 0x000000090400720c */ /* 0x000fe40003fa4070 */
[----:B------:R-:W-:Y:S01]  /*13d0*/  IABS R35, R16 ;  /* 0x0000001000237213 */ /* 0x000fe20000000000 */
[--C-:B------:R-:W-:Y:S02]  /*13e0*/  @!P0 IMAD.IADD R29, R29, 0x1, -R4.reuse ;  /* 0x000000011d1d8824 */ /* 0x100fe400078e0a04 */
[----:B------:R-:W-:Y:S01]  /*13f0*/  @!P2 IMAD.IADD R25, R25, 0x1, -R4 ;  /* 0x000000011919a824 */ /* 0x000fe200078e0a04 */
[----:B------:R-:W-:Y:S01]  /*1400*/  ISETP.GE.AND P2, PT, R14, RZ, PT ;  /* 0x000000ff0e00720c */ /* 0x000fe20003f46270 */
[----:B------:R-:W-:Y:S01]  /*1410*/  IMAD.MOV R14, RZ, RZ, -R12 ;  /* 0x000000ffff0e7224 */ /* 0x000fe200078e0a0c */
[----:B------:R-:W-:Y:S01]  /*1420*/  ISETP.GT.U32.AND P0, PT, R4, R29, PT ;  /* 0x0000001d0400720c */ /* 0x000fe20003f04070 */
[----:B------:R-:W-:-:S04]  /*1430*/  IMAD.HI.U32 R12, R8, R33, RZ ;  /* 0x00000021080c7227 */ /* 0x000fc800078e00ff */
[----:B------:R-:W-:Y:S01]  /*1440*/  @!P4 IMAD.MOV R25, RZ, RZ, -R25 ;  /* 0x000000ffff19c224 */ /* 0x000fe200078e0a19 */
[----:B------:R-:W-:Y:S01]  /*1450*/  ISETP.GE.AND P4, PT, R16, RZ, PT ;  /* 0x000000ff1000720c */ /* 0x000fe20003f86270 */
[----:B------:R-:W-:Y:S02]  /*1460*/  IMAD R31, R4, R14, R31 ;  /* 0x0000000e041f7224 */ /* 0x000fe400078e021f */
[----:B------:R-:W-:Y:S02]  /*1470*/  IMAD.MOV R16, RZ, RZ, -R12 ;  /* 0x000000ffff107224 */ /* 0x000fe400078e0a0c */
[----:B------:R-:W-:-:S04]  /*1480*/  IMAD.HI.U32 R14, R8, R37, RZ ;  /* 0x00000025080e7227 */ /* 0x000fc800078e00ff */
[----:B------:R-:W-:Y:S01]  /*1490*/  @!P5 IMAD.IADD R9, R9, 0x1, -R4 ;  /* 0x000000010909d824 */ /* 0x000fe200078e0a04 */
[C---:B------:R-:W-:Y:S01]  /*14a0*/  ISETP.GT.U32.AND P5, PT, R4.reuse, R31, PT ;  /* 0x0000001f0400720c */ /* 0x040fe20003fa4070 */
[C---:B------:R-:W-:Y:S02]  /*14b0*/  IMAD R33, R4.reuse, R16, R33 ;  /* 0x0000001004217224 */ /* 0x040fe400078e0221 */
[----:B------:R-:W-:Y:S02]  /*14c0*/  IMAD.MOV.U32 R27, RZ, RZ, R9 ;  /* 0x000000ffff1b7224 */ /* 0x000fe400078e0009 */
[----:B------:R-:W-:Y:S02]  /*14d0*/  IMAD.MOV R14, RZ, RZ, -R14 ;  /* 0x000000ffff0e7224 */ /* 0x000fe400078e0a0e */
[----:B------:R-:W-:Y:S01]  /*14e0*/  @!P6 IMAD.MOV R27, RZ, RZ, -R27 ;  /* 0x000000ffff1be224 */ /* 0x000fe200078e0a1b */
[C---:B------:R-:W-:Y:S01]  /*14f0*/  ISETP.GT.U32.AND P6, PT, R4.reuse, R33, PT ;  /* 0x000000210400720c */ /* 0x040fe20003fc4070 */
[----:B------:R-:W-:-:S02]  /*1500*/  IMAD R37, R4, R14, R37 ;  /* 0x0000000e04257224 */ /* 0x000fc400078e0225 */
[--C-:B------:R-:W-:Y:S02]  /*1510*/  @!P0 IMAD.IADD R29, R29, 0x1, -R4.reuse ;  /* 0x000000011d1d8824 */ /* 0x100fe400078e0a04 */
[----:B------:R-:W-:Y:S02]  /*1520*/  @!P5 IMAD.IADD R31, R31, 0x1, -R4 ;  /* 0x000000011f1fd824 */ /* 0x000fe400078e0a04 */
[----:B------:R-:W-:Y:S01]  /*1530*/  @!P3 IMAD.MOV R29, RZ, RZ, -R29 ;  /* 0x000000ffff1db224 */ /* 0x000fe200078e0a1d */
[C---:B------:R-:W-:Y:S01]  /*1540*/  ISETP.GT.U32.AND P3, PT, R4.reuse, R37, PT ;  /* 0x000000250400720c */ /* 0x040fe20003f64070 */
[----:B------:R-:W-:Y:S01]  /*1550*/  VIADD R16, R7, 0x1e ;  /* 0x0000001e07107836 */ /* 0x000fe20000000000 */
[----:B------:R-:W-:Y:S01]  /*1560*/  ISETP.GT.U32.AND P5, PT, R4, R31, PT ;  /* 0x0000001f0400720c */ /* 0x000fe20003fa4070 */
[----:B------:R-:W-:-:S03]  /*1570*/  IMAD.HI.U32 R12, R8, R35, RZ ;  /* 0x00000023080c7227 */ /* 0x000fc600078e00ff */
[----:B------:R-:W-:Y:S01]  /*1580*/  IABS R39, R16 ;  /* 0x0000001000277213 */ /* 0x000fe20000000000 */
[----:B------:R-:W-:Y:S02]  /*1590*/  IMAD.MOV R12, RZ, RZ, -R12 ;  /* 0x000000ffff0c7224 */ /* 0x000fe400078e0a0c */
[--C-:B------:R-:W-:Y:S02]  /*15a0*/  @!P6 IMAD.IADD R33, R33, 0x1, -R4.reuse ;  /* 0x000000012121e824 */ /* 0x100fe400078e0a04 */
[C---:B------:R-:W-:Y:S02]  /*15b0*/  IMAD R9, R4.reuse, R12, R35 ;  /* 0x0000000c04097224 */ /* 0x040fe400078e0223 */
[----:B------:R-:W-:Y:S01]  /*15c0*/  @!P3 IMAD.IADD R37, R37, 0x1, -R4 ;  /* 0x000000012525b824 */ /* 0x000fe200078e0a04 */
[----:B------:R-:W-:Y:S01]  /*15d0*/  ISETP.GT.U32.AND P6, PT, R4, R33, PT ;  /* 0x000000210400720c */ /* 0x000fe20003fc4070 */
[----:B------:R-:W-:Y:S01]  /*15e0*/  IMAD.HI.U32 R12, R8, R39, RZ ;  /* 0x00000027080c7227 */ /* 0x000fe200078e00ff */
[----:B------:R-:W-:-:S02]  /*15f0*/  ISETP.GT.U32.AND P0, PT, R4, R9, PT ;  /* 0x000000090400720c */ /* 0x000fc40003f04070 */
[----:B------:R-:W-:Y:S01]  /*1600*/  ISETP.GT.U32.AND P3, PT, R4, R37, PT ;  /* 0x000000250400720c */ /* 0x000fe20003f64070 */
[----:B------:R-:W-:Y:S02]  /*1610*/  IMAD.MOV R12, RZ, RZ, -R12 ;  /* 0x000000ffff0c7224 */ /* 0x000fe400078e0a0c */
[----:B------:R-:W-:Y:S01]  /*1620*/  @!P5 IMAD.IADD R31, R31, 0x1, -R4 ;  /* 0x000000011f1fd824 */ /* 0x000fe200078e0a04 */
[----:B------:R-:W-:Y:S01]  /*1630*/  ISETP.GE.AND P5, PT, R18, RZ, PT ;  /* 0x000000ff1200720c */ /* 0x000fe20003fa6270 */
[----:B------:R-:W-:Y:S01]  /*1640*/  IMAD R39, R4, R12, R39 ;  /* 0x0000000c04277224 */ /* 0x000fe200078e0227 */
[----:B------:R-:W-:Y:S01]  /*1650*/  LOP3.LUT R18, R10, 0x2a, RZ, 0xfc, !PT ;  /* 0x0000002a0a127812 */ /* 0x000fe200078efcff */
[----:B------:R-:W-:-:S03]  /*1660*/  IMAD.HI.U32 R12, R8, R41, RZ ;  /* 0x00000029080c7227 */ /* 0x000fc600078e00ff */
[----:B------:R-:W-:Y:S01]  /*1670*/  IABS R51, R18 ;  /* 0x0000001200337213 */ /* 0x000fe20000000000 */
[----:B------:R-:W-:Y:S01]  /*1680*/  @!P6 IMAD.IADD R33, R33, 0x1, -R4 ;  /* 0x000000012121e824 */ /* 0x000fe200078e0a04 */
[C---:B------:R-:W-:Y:S01]  /*1690*/  ISETP.GT.U32.AND P6, PT, R4.reuse, R39, PT ;  /* 0x000000270400720c */ /* 0x040fe20003fc4070 */
[----:B------:R-:W-:Y:S02]  /*16a0*/  IMAD.MOV R12, RZ, RZ, -R12 ;  /* 0x000000ffff0c7224 */ /* 0x000fe400078e0a0c */
[--C-:B------:R-:W-:Y:S02]  /*16b0*/  @!P3 IMAD.IADD R37, R37, 0x1, -R4.reuse ;  /* 0x000000012525b824 */ /* 0x100fe400078e0a04 */
[----:B------:R-:W-:Y:S01]  /*16c0*/  IMAD R41, R4, R12, R41 ;  /* 0x0000000c04297224 */ /* 0x000fe200078e0229 */
[----:B------:R-:W-:Y:S01]  /*16d0*/  LOP3.LUT R12, R10, 0x24, RZ, 0xfc, !PT ;  /* 0x000000240a0c7812 */ /* 0x000fe200078efcff */
[--C-:B------:R-:W-:Y:S02]  /*16e0*/  @!P0 IMAD.IADD R9, R9, 0x1, -R4.reuse ;  /* 0x0000000109098824 */ /* 0x100fe400078e0a04 */
[----:B------:R-:W-:Y:S01]  /*16f0*/  @!P5 IMAD.MOV R37, RZ, RZ, -R37 ;  /* 0x000000ffff25d224 */ /* 0x000fe200078e0a25 */
[C---:B------:R-:W-:Y:S01]  /*1700*/  ISETP.GT.U32.AND P5, PT, R4.reuse, R41, PT ;  /* 0x000000290400720c */ /* 0x040fe20003fa4070 */
[----:B------:R-:W-:Y:S01]  /*1710*/  @!P1 IMAD.MOV R31, RZ, RZ, -R31 ;  /* 0x000000ffff1f9224 */ /* 0x000fe200078e0a1f */
[----:B------:R-:W-:Y:S01]  /*1720*/  ISETP.GT.U32.AND P0, PT, R4, R9, PT ;  /* 0x000000090400720c */ /* 0x000fe20003f04070 */
[----:B------:R-:W-:Y:S01]  /*1730*/  @!P6 IMAD.IADD R39, R39, 0x1, -R4 ;  /* 0x000000012727e824 */ /* 0x000fe200078e0a04 */
[----:B------:R-:W-:Y:S01]  /*1740*/  ISETP.GE.AND P1, PT, R16, RZ, PT ;  /* 0x000000ff1000720c */ /* 0x000fe20003f26270 */
[----:B------:R-:W-:Y:S01]  /*1750*/  IMAD.HI.U32 R14, R8, R43, RZ ;  /* 0x0000002b080e7227 */ /* 0x000fe200078e00ff */
[----:B------:R-:W-:-:S02]  /*1760*/  IABS R45, R12 ;  /* 0x0000000c002d7213 */ /* 0x000fc40000000000 */
        /* <DEDUP_REMOVED lines=8> */
[----:B------:R-:W-:Y:S01]  /*17f0*/  LOP3.LUT R20, R10, 0x2c, RZ, 0xfc, !PT ;  /* 0x0000002c0a147812 */ /* 0x000fe200078efcff */
[C---:B------:R-:W-:Y:S01]  /*1800*/  IMAD R43, R4.reuse, R14, R43 ;  /* 0x0000000e042b7224 */ /* 0x040fe200078e022b */
[----:B------:R-:W-:Y:S01]  /*1810*/  ISETP.GT.U32.AND P5, PT, R4, R41, PT ;  /* 0x000000290400720c */ /* 0x000fe20003fa4070 */
[----:B------:R-:W-:Y:S01]  /*1820*/  IMAD.MOV.U32 R35, RZ, RZ, R9 ;  /* 0x000000ffff237224 */ /* 0x000fe200078e0009 */
[----:B------:R-:W-:Y:S01]  /*1830*/  LOP3.LUT R14, R10, 0x26, RZ, 0xfc, !PT ;  /* 0x000000260a0e7812 */ /* 0x000fe200078efcff */
[----:B------:R-:W-:Y:S01]  /*1840*/  IMAD.HI.U32 R9, R8, R45, RZ ;  /* 0x0000002d08097227 */ /* 0x000fe200078e00ff */
[----:B------:R-:W-:-:S02]  /*1850*/  IABS R53, R20 ;  /* 0x0000001400357213 */ /* 0x000fc40000000000 */
[----:B------:R-:W-:Y:S01]  /*1860*/  IABS R47, R14 ;  /* 0x0000000e002f7213 */ /* 0x000fe20000000000 */
[--C-:B------:R-:W-:Y:S01]  /*1870*/  @!P6 IMAD.IADD R39, R39, 0x1, -R4.reuse ;  /* 0x000000012727e824 */ /* 0x100fe200078e0a04 */
[----:B------:R-:W-:Y:S01]  /*1880*/  ISETP.GE.AND P0, PT, R22, RZ, PT ;  /* 0x000000ff1600720c */ /* 0x000fe20003f06270 */
[----:B------:R-:W-:Y:S01]  /*1890*/  IMAD.MOV R9, RZ, RZ, -R9 ;  /* 0x000000ffff097224 */ /* 0x000fe200078e0a09 */
[----:B------:R-:W-:Y:S01]  /*18a0*/  LOP3.LUT R22, R10, 0x30, RZ, 0xfc, !PT ;  /* 0x000000300a167812 */ /* 0x000fe200078efcff */
[----:B------:R-:W-:Y:S01]  /*18b0*/  @!P1 IMAD.MOV R39, RZ, RZ, -R39 ;  /* 0x000000ffff279224 */ /* 0x000fe200078e0a27 */
[C---:B------:R-:W-:Y:S01]  /*18c0*/  ISETP.GT.U32.AND P1, PT, R4.reuse, R43, PT ;  /* 0x0000002b0400720c */ /* 0x040fe20003f24070 */
[----:B------:R-:W-:Y:S01]  /*18d0*/  IMAD R45, R4, R9, R45 ;  /* 0x00000009042d7224 */ /* 0x000fe200078e022d */
[----:B------:R-:W-:Y:S01]  /*18e0*/  ISETP.GE.AND P3, PT, R12, RZ, PT ;  /* 0x000000ff0c00720c */ /* 0x000fe20003f66270 */
[----:B------:R-:W-:Y:S01]  /*18f0*/  @!P5 IMAD.IADD R41, R41, 0x1, -R4 ;  /* 0x000000012929d824 */ /* 0x000fe200078e0a04 */
[----:B------:R-:W-:Y:S01]  /*1900*/  IABS R55, R22 ;  /* 0x0000001600377213 */ /* 0x000fe20000000000 */
[----:B------:R-:W-:Y:S01]  /*1910*/  @!P4 IMAD.MOV R35, RZ, RZ, -R35 ;  /* 0x000000ffff23c224 */ /* 0x000fe200078e0a23 */
[----:B------:R-:W-:Y:S01]  /*1920*/  ISETP.GT.U32.AND P5, PT, R4, R45, PT ;  /* 0x0000002d0400720c */ /* 0x000fe20003fa4070 */
[----:B------:R-:W-:Y:S01]  /*1930*/  IMAD.HI.U32 R9, R8, R53, RZ ;  /* 0x0000003508097227 */ /* 0x000fe200078e00ff */
[----:B------:R-:W-:-:S02]  /*1940*/  ISETP.GE.AND P4, PT, R14, RZ, PT ;  /* 0x000000ff0e00720c */ /* 0x000fc40003f86270 */
[----:B------:R-:W-:Y:S01]  /*1950*/  ISETP.GE.AND P6, PT, R16, RZ, PT ;  /* 0x000000ff1000720c */ /* 0x000fe20003fc6270 */
[----:B------:R-:W-:-:S04]  /*1960*/  IMAD.HI.U32 R14, R8, R49, RZ ;  /* 0x00000031080e7227 */ /* 0x000fc800078e00ff */
[----:B------:R-:W-:Y:S02]  /*1970*/  @!P1 IMAD.IADD R43, R43, 0x1, -R4 ;  /* 0x000000012b2b9824 */ /* 0x000fe400078e0a04 */
[----:B------:R-:W-:Y:S02]  /*1980*/  IMAD.MOV R14, RZ, RZ, -R14 ;  /* 0x000000ffff0e7224 */ /* 0x000fe400078e0a0e */
[----:B------:R-:W-:Y:S01]  /*1990*/  @!P5 IMAD.IADD R45, R45, 0x1, -R4 ;  /* 0x000000012d2dd824 */ /* 0x000fe200078e0a04 */
[C---:B------:R-:W-:Y:S01]  /*19a0*/  ISETP.GT.U32.AND P5, PT, R4.reuse, R43, PT ;  /* 0x0000002b0400720c */ /* 0x040fe20003fa4070 */
[----:B------:R-:W-:Y:S02]  /*19b0*/  IMAD R49, R4, R14, R49 ;  /* 0x0000000e04317224 */ /* 0x000fe400078e0231 */
[----:B------:R-:W-:-:S04]  /*19c0*/  IMAD.HI.U32 R12, R8, R47, RZ ;  /* 0x0000002f080c7227 */ /* 0x000fc800078e00ff */
[----:B------:R-:W-:Y:S02]  /*19d0*/  IMAD.MOV R9, RZ, RZ, -R9 ;  /* 0x000000ffff097224 */ /* 0x000fe400078e0a09 */
[----:B------:R-:W-:Y:S02]  /*19e0*/  IMAD.MOV R12, RZ, RZ, -R12 ;  /* 0x000000ffff0c7224 */ /* 0x000fe400078e0a0c */
[C---:B------:R-:W-:Y:S02]  /*19f0*/  IMAD R53, R4.reuse, R9, R53 ;  /* 0x0000000904357224 */ /* 0x040fe400078e0235 */
[----:B------:R-:W-:Y:S01]  /*1a00*/  @!P5 IMAD.IADD R43, R43, 0x1, -R4 ;  /* 0x000000012b2bd824 */ /* 0x000fe200078e0a04 */
[----:B------:R-:W-:Y:S01]  /*1a10*/  ISETP.GT.U32.AND P5, PT, R4, R49, PT ;  /* 0x000000310400720c */ /* 0x000fe20003fa4070 */
[----:B------:R-:W-:-:S04]  /*1a20*/  IMAD.HI.U32 R9, R8, R55, RZ ;  /* 0x0000003708097227 */ /* 0x000fc800078e00ff */
[C---:B------:R-:W-:Y:S02]  /*1a30*/  IMAD R47, R4.reuse, R12, R47 ;  /* 0x0000000c042f7224 */ /* 0x040fe400078e022f */
[----:B------:R-:W-:Y:S02]  /*1a40*/  IMAD.MOV R12, RZ, RZ, -R9 ;  /* 0x000000ffff0c7224 */ /* 0x000fe400078e0a09 */
[----:B------:R-:W-:Y:S01]  /*1a50*/  @!P2 IMAD.MOV R41, RZ, RZ, -R41 ;  /* 0x000000ffff29a224 */ /* 0x000fe200078e0a29 */
[C---:B------:R-:W-:Y:S01]  /*1a60*/  ISETP.GT.U32.AND P1, PT, R4.reuse, R47, PT ;  /* 0x0000002f0400720c */ /* 0x040fe20003f24070 */
[C---:B------:R-:W-:Y:S01]  /*1a70*/  IMAD R55, R4.reuse, R12, R55 ;  /* 0x0000000c04377224 */ /* 0x040fe200078e0237 */
[----:B------:R-:W-:Y:S01]  /*1a80*/  ISETP.GT.U32.AND P2, PT, R4, R45, PT ;  /* 0x0000002d0400720c */ /* 0x000fe20003f44070 */
[----:B------:R-:W-:Y:S02]  /*1a90*/  @!P5 IMAD.IADD R49, R49, 0x1, -R4 ;  /* 0x000000013131d824 */ /* 0x000fe400078e0a04 */
[----:B------:R-:W-:Y:S01]  /*1aa0*/  IMAD.HI.U32 R16, R8, R51, RZ ;  /* 0x0000003308107227 */ /* 0x000fe200078e00ff */
[----:B------:R-:W-:-:S03]  /*1ab0*/  ISETP.GT.U32.AND P5, PT, R4, R55, PT ;  /* 0x000000370400720c */ /* 0x000fc60003fa4070 */
[----:B------:R-:W-:Y:S02]  /*1ac0*/  IMAD.MOV R16, RZ, RZ, -R16 ;  /* 0x000000ffff107224 */ /* 0x000fe400078e0a10 */
[----:B------:R-:W-:-:S04]  /*1ad0*/  IMAD.HI.U32 R12, R8, R61, RZ ;  /* 0x0000003d080c7227 */ /* 0x000fc800078e00ff */
[--C-:B------:R-:W-:Y:S02]  /*1ae0*/  @!P1 IMAD.IADD R47, R47, 0x1, -R4.reuse ;  /* 0x000000012f2f9824 */ /* 0x100fe400078e0a04 */
[C---:B------:R-:W-:Y:S02]  /*1af0*/  IMAD R51, R4.reuse, R16, R51 ;  /* 0x0000001004337224 */ /* 0x040fe400078e0233 */
[----:B------:R-:W-:Y:S01]  /*1b00*/  @!P5 IMAD.IADD R55, R55, 0x1, -R4 ;  /* 0x000000013737d824 */ /* 0x000fe200078e0a04 */
[C---:B------:R-:W-:Y:S01]  /*1b10*/  ISETP.GT.U32.AND P1, PT, R4.reuse, R47, PT ;  /* 0x0000002f0400720c */ /* 0x040fe20003f24070 */
[----:B------:R-:W-:Y:S02]  /*1b20*/  IMAD.MOV R12, RZ, RZ, -R12 ;  /* 0x000000ffff0c7224 */ /* 0x000fe400078e0a0c */
[----:B------:R-:W-:Y:S01]  /*1b30*/  @!P2 IMAD.IADD R45, R45, 0x1, -R4 ;  /* 0x000000012d2da824 */ /* 0x000fe200078e0a04 */
[C---:B------:R-:W-:Y:S01]  /*1b40*/  ISETP.GT.U32.AND P2, PT, R4.reuse, R51, PT ;  /* 0x000000330400720c */ /* 0x040fe20003f44070 */
[C---:B------:R-:W-:Y:S01]  /*1b50*/  IMAD R61, R4.reuse, R12, R61 ;  /* 0x0000000c043d7224 */ /* 0x040fe200078e023d */
[----:B------:R-:W-:Y:S01]  /*1b60*/  ISETP.GT.U32.AND P5, PT, R4, R55, PT ;  /* 0x000000370400720c */ /* 0x000fe20003fa4070 */
[----:B------:R-:W-:-:S04]  /*1b70*/  IMAD.HI.U32 R12, R8, R63, RZ ;  /* 0x0000003f080c7227 */ /* 0x000fc800078e00ff */
[----:B------:R-:W-:-:S04]  /*1b80*/  IMAD.HI.U32 R9, R8, R57, RZ ;  /* 0x0000003908097227 */ /* 0x000fc800078e00ff */
[----:B------:R-:W-:Y:S02]  /*1b90*/  IMAD.MOV R12, RZ, RZ, -R12 ;  /* 0x000000ffff0c7224 */ /* 0x000fe400078e0a0c */
[--C-:B------:R-:W-:Y:S01]  /*1ba0*/  @!P1 IMAD.IADD R47, R47, 0x1, -R4.reuse ;  /* 0x000000012f2f9824 */ /* 0x100fe200078e0a04 */
[C---:B------:R-:W-:Y:S01]  /*1bb0*/  ISETP.GT.U32.AND P1, PT, R4.reuse, R53, PT ;  /* 0x000000350400720c */ /* 0x040fe20003f24070 */
[----:B------:R-:W-:Y:S02]  /*1bc0*/  IMAD.MOV R9, RZ, RZ, -R9 ;  /* 0x000000ffff097224 */ /* 0x000fe400078e0a09 */
[C---:B------:R-:W-:Y:S02]  /*1bd0*/  IMAD R63, R4.reuse, R12, R63 ;  /* 0x0000000c043f7224 */ /* 0x040fe400078e023f */
[----:B------:R-:W-:Y:S01]  /*1be0*/  @!P2 IMAD.IADD R51, R51, 0x1, -R4 ;  /* 0x000000013333a824 */ /* 0x000fe200078e0a04 */
[C---:B------:R-:W-:Y:S01]  /*1bf0*/  ISETP.GT.U32.AND P2, PT, R4.reuse, R49, PT ;  /* 0x000000310400720c */ /* 0x040fe20003f44070 */
[----:B------:R-:W-:-:S02]  /*1c00*/  IMAD R57, R4, R9, R57 ;  /* 0x0000000904397224 */ /* 0x000fc400078e0239 */
[----:B------:R-:W-:Y:S01]  /*1c10*/  @!P5 IMAD.IADD R55, R55, 0x1, -R4 ;  /* 0x000000013737d824 */ /* 0x000fe200078e0a04 */
[----:B------:R-:W-:Y:S01]  /*1c20*/  ISETP.GT.U32.AND P5, PT, R4, R63, PT ;  /* 0x0000003f0400720c */ /* 0x000fe20003fa4070 */
[----:B------:R-:W-:-:S04]  /*1c30*/  IMAD.HI.U32 R9, R8, R65, RZ ;  /* 0x0000004108097227 */ /* 0x000fc800078e00ff */
[----:B------:R-:W-:-:S04]  /*1c40*/  IMAD.HI.U32 R14, R8, R67, RZ ;  /* 0x00000043080e7227 */ /* 0x000fc800078e00ff */
[----:B------:R-:W-:Y:S02]  /*1c50*/  IMAD.MOV R9, RZ, RZ, -R9 ;  /* 0x000000ffff097224 */ /* 0x000fe400078e0a09 */
[----:B------:R-:W-:Y:S01]  /*1c60*/  @!P0 IMAD.MOV R43, RZ, RZ, -R43 ;  /* 0x000000ffff2b8224 */ /* 0x000fe200078e0a2b */
[C---:B------:R-:W-:Y:S01]  /*1c70*/  ISETP.GT.U32.AND P0, PT, R4.reuse, R51, PT ;  /* 0x000000330400720c */ /* 0x040fe20003f04070 */
[----:B------:R-:W-:Y:S02]  /*1c80*/  IMAD.MOV R14, RZ, RZ, -R14 ;  /* 0x000000ffff0e7224 */ /* 0x000fe400078e0a0e */
[--C-:B------:R-:W-:Y:S02]  /*1c90*/  @!P1 IMAD.IADD R53, R53, 0x1, -R4.reuse ;  /* 0x0000000135359824 */ /* 0x100fe400078e0a04 */
[C---:B------:R-:W-:Y:S02]  /*1ca0*/  IMAD R9, R4.reuse, R9, R65 ;  /* 0x0000000904097224 */ /* 0x040fe400078e0241 */
[C---:B------:R-:W-:Y:S01]  /*1cb0*/  IMAD R65, R4.reuse, R14, R67 ;  /* 0x0000000e04417224 */ /* 0x040fe200078e0243 */
[C---:B------:R-:W-:Y:S01]  /*1cc0*/  ISETP.GT.U32.AND P1, PT, R4.reuse, R53, PT ;  /* 0x000000350400720c */ /* 0x040fe20003f24070 */
[--C-:B------:R-:W-:Y:S01]  /*1cd0*/  @!P2 IMAD.IADD R49, R49, 0x1, -R4.reuse ;  /* 0x000000013131a824 */ /* 0x100fe200078e0a04 */
[C---:B------:R-:W-:Y:S01]  /*1ce0*/  ISETP.GT.U32.AND P2, PT, R4.reuse, R57, PT ;  /* 0x000000390400720c */ /* 0x040fe20003f44070 */
[--C-:B------:R-:W-:Y:S01]  /*1cf0*/  @!P5 IMAD.IADD R63, R63, 0x1, -R4.reuse ;  /* 0x000000013f3fd824 */ /* 0x100fe200078e0a04 */
[C---:B------:R-:W-:Y:S01]  /*1d00*/  ISETP.GT.U32.AND P5, PT, R4.reuse, R65, PT ;  /* 0x000000410400720c */ /* 0x040fe20003fa4070 */
[----:B------:R-:W-:Y:S01]  /*1d10*/  @!P0 IMAD.IADD R51, R51, 0x1, -R4 ;  /* 0x0000000133338824 */ /* 0x000fe200078e0a04 */
[----:B------:R-:W-:Y:S01]  /*1d20*/  ISETP.GT.U32.AND P0, PT, R4, R61, PT ;  /* 0x0000003d0400720c */ /* 0x000fe20003f04070 */
[----:B------:R-:W-:Y:S01]  /*1d30*/  VIADD R16, R7, 0x3e ;  /* 0x0000003e07107836 */ /* 0x000fe20000000000 */
[----:B------:R-:W-:Y:S01]  /*1d40*/  LOP3.LUT R14, R10, 0x3c, RZ, 0xfc, !PT ;  /* 0x0000003c0a0e7812 */ /* 0x000fe200078efcff */
[----:B------:R-:W-:-:S02]  /*1d50*/  @!P3 IMAD.MOV R45, RZ, RZ, -R45 ;  /* 0x000000ffff2db224 */ /* 0x000fc400078e0a2d */
[----:B------:R-:W-:Y:S01]  /*1d60*/  @!P4 IMAD.MOV R47, RZ, RZ, -R47 ;  /* 0x000000ffff2fc224 */ /* 0x000fe200078e0a2f */
[----:B------:R-:W-:Y:S01]  /*1d70*/  IABS R69, R14 ;  /* 0x0000000e00457213 */ /* 0x000fe20000000000 */
[--C-:B------:R-:W-:Y:S01]  /*1d80*/  @!P1 IMAD.IADD R53, R53, 0x1, -R4.reuse ;  /* 0x0000000135359824 */ /* 0x100fe200078e0a04 */
[----:B------:R-:W-:Y:S01]  /*1d90*/  ISETP.GE.AND P1, PT, R18, RZ, PT ;  /* 0x000000ff1200720c */ /* 0x000fe20003f26270 */
[--C-:B------:R-:W-:Y:S01]  /*1da0*/  @!P2 IMAD.IADD R57, R57, 0x1, -R4.reuse ;  /* 0x000000013939a824 */ /* 0x100fe200078e0a04 */
[----:B------:R-:W-:Y:S01]  /*1db0*/  ISETP.GE.AND P2, PT, R20, RZ, PT ;  /* 0x000000ff1400720c */ /* 0x000fe20003f46270 */
[--C-:B------:R-:W-:Y:S01]  /*1dc0*/  @!P5 IMAD.IADD R65, R65, 0x1, -R4.reuse ;  /* 0x000000014141d824 */ /* 0x100fe200078e0a04 */
[----:B------:R-:W-:Y:S01]  /*1dd0*/  LOP3.LUT R20, R10, 0x3a, RZ, 0xfc, !PT ;  /* 0x0000003a0a147812 */ /* 0x000fe200078efcff */
[----:B------:R-:W-:Y:S01]  /*1de0*/  VIADD R18, R7, 0x2e ;  /* 0x0000002e07127836 */ /* 0x000fe20000000000 */
[----:B------:R-:W-:Y:S01]  /*1df0*/  ISETP.GT.U32.AND P5, PT, R4, R9, PT ;  /* 0x000000090400720c */ /* 0x000fe20003fa4070 */
[----:B------:R-:W-:Y:S01]  /*1e00*/  @!P0 IMAD.IADD R61, R61, 0x1, -R4 ;  /* 0x000000013d3d8824 */ /* 0x000fe200078e0a04 */
[----:B------:R-:W-:Y:S01]  /*1e10*/  IABS R67, R20 ;  /* 0x0000001400437213 */ /* 0x000fe20000000000 */
[----:B------:R-:W-:Y:S01]  /*1e20*/  IMAD.HI.U32 R12, R8, R69, RZ ;  /* 0x00000045080c7227 */ /* 0x000fe200078e00ff */
[----:B------:R-:W-:-:S02]  /*1e30*/  IABS R71, R18 ;  /* 0x0000001200477213 */ /* 0x000fc40000000000 */
[----:B------:R-:W-:Y:S01]  /*1e40*/  ISETP.GE.AND P0, PT, R10, RZ, PT ;  /* 0x000000ff0a00720c */ /* 0x000fe20003f06270 */
[----:B------:R-:W-:Y:S01]  /*1e50*/  IMAD.HI.U32 R10, R8, R67, RZ ;  /* 0x00000043080a7227 */ /* 0x000fe200078e00ff */
[----:B------:R-:W-:Y:S02]  /*1e60*/  IABS R73, R16 ;  /* 0x0000001000497213 */ /* 0x000fe40000000000 */
[----:B------:R-:W-:Y:S01]  /*1e70*/  ISETP.GT.U32.AND P3, PT, R4, R57, PT ;  /* 0x000000390400720c */ /* 0x000fe20003f64070 */
[----:B------:R-:W-:Y:S01]  /*1e80*/  IMAD.HI.U32 R7, R8, R71, RZ ;  /* 0x0000004708077227 */ /* 0x000fe200078e00ff */
[----:B------:R-:W-:-:S03]  /*1e90*/  ISETP.GT.U32.AND P4, PT, R4, R61, PT ;  /* 0x0000003d0400720c */ /* 0x000fc60003f84070 */
[----:B------:R-:W-:Y:S02]  /*1ea0*/  IMAD.MOV R10, RZ, RZ, -R10 ;  /* 0x000000ffff0a7224 */ /* 0x000fe400078e0a0a */
[----:B------:R-:W-:-:S04]  /*1eb0*/  IMAD.HI.U32 R8, R8, R73, RZ ;  /* 0x0000004908087227 */ /* 0x000fc800078e00ff */
[----:B------:R-:W-:Y:S01]  /*1ec0*/  @!P5 IMAD.IADD R9, R9, 0x1, -R4 ;  /* 0x000000010909d824 */ /* 0x000fe200078e0a04 */
[C---:B------:R-:W-:Y:S01]  /*1ed0*/  ISETP.GT.U32.AND P5, PT, R4.reuse, R63, PT ;  /* 0x0000003f0400720c */ /* 0x040fe20003fa4070 */
[----:B------:R-:W-:Y:S01]  /*1ee0*/  @!P1 IMAD.MOV R51, RZ, RZ, -R51 ;  /* 0x000000ffff339224 */ /* 0x000fe200078e0a33 */
[C---:B------:R-:W-:Y:S01]  /*1ef0*/  ISETP.GT.U32.AND P1, PT, R4.reuse, R65, PT ;  /* 0x000000410400720c */ /* 0x040fe20003f24070 */
[----:B------:R-:W-:Y:S02]  /*1f00*/  IMAD.MOV R7, RZ, RZ, -R7 ;  /* 0x000000ffff077224 */ /* 0x000fe400078e0a07 */
[----:B------:R-:W-:Y:S02]  /*1f10*/  IMAD.MOV R12, RZ, RZ, -R12 ;  /* 0x000000ffff0c7224 */ /* 0x000fe400078e0a0c */
[----:B------:R-:W-:Y:S02]  /*1f20*/  IMAD R67, R4, R10, R67 ;  /* 0x0000000a04437224 */ /* 0x000fe400078e0243 */
[----:B------:R-:W-:-:S02]  /*1f30*/  IMAD.MOV R8, RZ, RZ, -R8 ;  /* 0x000000ffff087224 */ /* 0x000fc400078e0a08 */
[C---:B------:R-:W-:Y:S02]  /*1f40*/  IMAD R7, R4.reuse, R7, R71 ;  /* 0x0000000704077224 */ /* 0x040fe400078e0247 */
[C---:B------:R-:W-:Y:S02]  /*1f50*/  IMAD R69, R4.reuse, R12, R69 ;  /* 0x0000000c04457224 */ /* 0x040fe400078e0245 */
[----:B------:R-:W-:Y:S01]  /*1f60*/  @!P6 IMAD.MOV R49, RZ, RZ, -R49 ;  /* 0x000000ffff31e224 */ /* 0x000fe200078e0a31 */
[C---:B------:R-:W-:Y:S01]  /*1f70*/  ISETP.GT.U32.AND P6, PT, R4.reuse, R67, PT ;  /* 0x000000430400720c */ /* 0x040fe20003fc4070 */
[C---:B------:R-:W-:Y:S02]  /*1f80*/  IMAD R71, R4.reuse, R8, R73 ;  /* 0x0000000804477224 */ /* 0x040fe400078e0249 */
[--C-:B------:R-:W-:Y:S01]  /*1f90*/  @!P3 IMAD.IADD R57, R57, 0x1, -R4.reuse ;  /* 0x000000013939b824 */ /* 0x100fe200078e0a04 */
[C---:B------:R-:W-:Y:S01]  /*1fa0*/  ISETP.GT.U32.AND P3, PT, R4.reuse, R69, PT ;  /* 0x000000450400720c */ /* 0x040fe20003f64070 */
[--C-:B------:R-:W-:Y:S01]  /*1fb0*/  @!P4 IMAD.IADD R61, R61, 0x1, -R4.reuse ;  /* 0x000000013d3dc824 */ /* 0x100fe200078e0a04 */
[C---:B------:R-:W-:Y:S01]  /*1fc0*/  ISETP.GT.U32.AND P4, PT, R4.reuse, R71, PT ;  /* 0x000000470400720c */ /* 0x040fe20003f84070 */
[----:B------:R-:W-:Y:S01]  /*1fd0*/  @!P2 IMAD.MOV R53, RZ, RZ, -R53 ;  /* 0x000000ffff35a224 */ /* 0x000fe200078e0a35 */
[C---:B------:R-:W-:Y:S01]  /*1fe0*/  ISETP.GT.U32.AND P2, PT, R4.reuse, R9, PT ;  /* 0x000000090400720c */ /* 0x040fe20003f44070 */
[--C-:B------:R-:W-:Y:S01]  /*1ff0*/  @!P5 IMAD.IADD R63, R63, 0x1, -R4.reuse ;  /* 0x000000013f3fd824 */ /* 0x100fe200078e0a04 */
[----:B------:R-:W-:Y:S01]  /*2000*/  ISETP.GT.U32.AND P5, PT, R4, R7, PT ;  /* 0x000000070400720c */ /* 0x000fe20003fa4070 */
[--C-:B------:R-:W-:Y:S01]  /*2010*/  @!P1 IMAD.IADD R65, R65, 0x1, -R4.reuse ;  /* 0x0000000141419824 */ /* 0x100fe200078e0a04 */
[----:B------:R-:W-:Y:S01]  /*2020*/  ISETP.GE.AND P1, PT, R22, RZ, PT ;  /* 0x000000ff1600720c */ /* 0x000fe20003f26270 */
[----:B------:R-:W-:Y:S01]  /*2030*/  @!P6 IMAD.IADD R67, R67, 0x1, -R4 ;  /* 0x000000014343e824 */ /* 0x000fe200078e0a04 */
[----:B------:R-:W-:-:S03]  /*2040*/  ISETP.GE.AND P6, PT, R24, RZ, PT ;  /* 0x000000ff1800720c */ /* 0x000fc60003fc6270 */
[--C-:B------:R-:W-:Y:S01]  /*2050*/  @!P3 IMAD.IADD R69, R69, 0x1, -R4.reuse ;  /* 0x000000014545b824 */ /* 0x100fe200078e0a04 */
[----:B------:R-:W-:Y:S01]  /*2060*/  ISETP.GE.AND P3, PT, R28, RZ, PT ;  /* 0x000000ff1c00720c */ /* 0x000fe20003f66270 */
[--C-:B------:R-:W-:Y:S01]  /*2070*/  @!P4 IMAD.IADD R71, R71, 0x1, -R4.reuse ;  /* 0x000000014747c824 */ /* 0x100fe200078e0a04 */
[----:B------:R-:W-:Y:S01]  /*2080*/  ISETP.GT.U32.AND P4, PT, R4, R67, PT ;  /* 0x000000430400720c */ /* 0x000fe20003f84070 */
[--C-:B------:R-:W-:Y:S01]  /*2090*/  @!P2 IMAD.IADD R9, R9, 0x1, -R4.reuse ;  /* 0x000000010909a824 */ /* 0x100fe200078e0a04 */
[----:B------:R-:W-:Y:S01]  /*20a0*/  ISETP.GE.AND P2, PT, R26, RZ, PT ;  /* 0x000000ff1a00720c */ /* 0x000fe20003f46270 */
[--C-:B------:R-:W-:Y:S01]  /*20b0*/  @!P5 IMAD.IADD R7, R7, 0x1, -R4.reuse ;  /* 0x000000010707d824 */ /* 0x100fe200078e0a04 */
[C---:B------:R-:W-:Y:S01]  /*20c0*/  ISETP.GT.U32.AND P5, PT, R4.reuse, R71, PT ;  /* 0x000000470400720c */ /* 0x040fe20003fa4070 */
[----:B------:R-:W-:Y:S01]  /*20d0*/  @!P1 IMAD.MOV R55, RZ, RZ, -R55 ;  /* 0x000000ffff379224 */ /* 0x000fe200078e0a37 */
[C---:B------:R-:W-:Y:S01]  /*20e0*/  ISETP.GT.U32.AND P1, PT, R4.reuse, R69, PT ;  /* 0x000000450400720c */ /* 0x040fe20003f24070 */
[----:B------:R-:W-:Y:S01]  /*20f0*/  @!P6 IMAD.MOV R57, RZ, RZ, -R57 ;  /* 0x000000ffff39e224 */ /* 0x000fe200078e0a39 */
[----:B------:R-:W-:Y:S01]  /*2100*/  ISETP.GT.U32.AND P6, PT, R4, R7, PT ;  /* 0x000000070400720c */ /* 0x000fe20003fc4070 */
[----:B------:R-:W-:Y:S01]  /*2110*/  @!P0 IMAD.MOV R9, RZ, RZ, -R9 ;  /* 0x000000ffff098224 */ /* 0x000fe200078e0a09 */
[----:B------:R-:W-:Y:S01]  /*2120*/  ISETP.GE.AND P0, PT, R14, RZ, PT ;  /* 0x000000ff0e00720c */ /* 0x000fe20003f06270 */
[----:B------:R-:W-:Y:S01]  /*2130*/  @!P3 IMAD.MOV R63, RZ, RZ, -R63 ;  /* 0x000000ffff3fb224 */ /* 0x000fe200078e0a3f */
[----:B------:R-:W-:Y:S01]  /*2140*/  ISETP.GE.AND P3, PT, R2, RZ, PT ;  /* 0x000000ff0200720c */ /* 0x000fe20003f66270 */
[--C-:B------:R-:W-:Y:S01]  /*2150*/  @!P4 IMAD.IADD R67, R67, 0x1, -R4.reuse ;  /* 0x000000014343c824 */ /* 0x100fe200078e0a04 */
[----:B------:R-:W-:Y:S01]  /*2160*/  ISETP.GE.AND P4, PT, R20, RZ, PT ;  /* 0x000000ff1400720c */ /* 0x000fe20003f86270 */
[----:B------:R-:W-:Y:S01]  /*2170*/  @!P2 IMAD.MOV R61, RZ, RZ, -R61 ;  /* 0x000000ffff3da224 */ /* 0x000fe200078e0a3d */
[----:B------:R-:W-:Y:S01]  /*2180*/  ISETP.GE.AND P2, PT, R30, RZ, PT ;  /* 0x000000ff1e00720c */ /* 0x000fe20003f46270 */
[--C-:B------:R-:W-:Y:S01]  /*2190*/  @!P5 IMAD.IADD R71, R71, 0x1, -R4.reuse ;  /* 0x000000014747d824 */ /* 0x100fe200078e0a04 */
[----:B------:R-:W-:Y:S01]  /*21a0*/  ISETP.GE.AND P5, PT, R16, RZ, PT ;  /* 0x000000ff1000720c */ /* 0x000fe20003fa6270 */
[--C-:B------:R-:W-:Y:S01]  /*21b0*/  @!P1 IMAD.IADD R69, R69, 0x1, -R4.reuse ;  /* 0x0000000145459824 */ /* 0x100fe200078e0a04 */
[----:B------:R-:W-:Y:S01]  /*21c0*/  ISETP.GE.AND P1, PT, R18, RZ, PT ;  /* 0x000000ff1200720c */ /* 0x000fe20003f26270 */
[----:B------:R-:W-:Y:S01]  /*21d0*/  @!P6 IMAD.IADD R7, R7, 0x1, -R4 ;  /* 0x000000010707e824 */ /* 0x000fe200078e0a04 */
[----:B------:R-:W-:Y:S01]  /*21e0*/  LOP3.LUT R4, RZ, R59, RZ, 0x33, !PT ;  /* 0x0000003bff047212 */ /* 0x000fe200078e33ff */
[----:B------:R-:W-:-:S02]  /*21f0*/  @!P0 IMAD.MOV R69, RZ, RZ, -R69 ;  /* 0x000000ffff458224 */ /* 0x000fc400078e0a45 */
[----:B------:R-:W-:Y:S02]  /*2200*/  @!P3 IMAD.MOV R144, RZ, RZ, -R144 ;  /* 0x000000ffff90b224 */ /* 0x000fe400078e0a90 */
[----:B------:R-:W-:Y:S01]  /*2210*/  @!P4 IMAD.MOV R67, RZ, RZ, -R67 ;  /* 0x000000ffff43c224 */ /* 0x000fe200078e0a43 */
[----:B------:R-:W-:Y:S01]  /*2220*/  ISETP.NE.AND P4, PT, R59, RZ, PT ;  /* 0x000000ff3b00720c */ /* 0x000fe20003f85270 */
[----:B------:R-:W-:Y:S01]  /*2230*/  @!P2 IMAD.MOV R65, RZ, RZ, -R65 ;  /* 0x000000ffff41a224 */ /* 0x000fe200078e0a41 */
[----:B------:R-:W-:Y:S01]  /*2240*/  ISETP.NE.AND P2, PT, R58, RZ, PT ;  /* 0x000000ff3a00720c */ /* 0x000fe20003f45270 */
[----:B------:R-:W-:Y:S01]  /*2250*/  @!P5 IMAD.MOV R71, RZ, RZ, -R71 ;  /* 0x000000ffff47d224 */ /* 0x000fe200078e0a47 */
[C---:B------:R-:W-:Y:S01]  /*2260*/  SEL R6, R4.reuse, R21, !P4 ;  /* 0x0000001504067207 */ /* 0x040fe20006000000 */
[----:B------:R-:W-:Y:S01]  /*2270*/  @!P1 IMAD.MOV R7, RZ, RZ, -R7 ;  /* 0x000000ffff079224 */ /* 0x000fe200078e0a07 */
[C---:B------:R-:W-:Y:S01]  /*2280*/  SEL R21, R4.reuse, R23, !P4 ;  /* 0x0000001704157207 */ /* 0x040fe20006000000 */
[C---:B------:R-:W-:Y:S01]  /*2290*/  VIADD R16, R205.reuse, 0xfffffffd ;  /* 0xfffffffdcd107836 */ /* 0x040fe20000000000 */
[C---:B------:R-:W-:Y:S01]  /*22a0*/  SEL R23, R4.reuse, R25, !P4 ;  /* 0x0000001904177207 */ /* 0x040fe20006000000 */
[----:B------:R-:W-:Y:S01]  /*22b0*/  VIADD R18, R205, 0xfffffffc ;  /* 0xfffffffccd127836 */ /* 0x000fe20000000000 */
[C---:B------:R-:W-:Y:S01]  /*22c0*/  SEL R157, R4.reuse, R31, !P4 ;  /* 0x0000001f049d7207 */ /* 0x040fe20006000000 */
[----:B----4-:R-:W-:Y:S01]  /*22d0*/  IMAD R21, R21, UR7, RZ ;  /* 0x0000000715157c24 */ /* 0x010fe2000f8e02ff */
[C---:B------:R-:W-:Y:S01]  /*22e0*/  SEL R25, R4.reuse, R27, !P4 ;  /* 0x0000001b04197207 */ /* 0x040fe20006000000 */
[----:B------:R-:W-:Y:S01]  /*22f0*/  IMAD R23, R23, UR7, RZ ;  /* 0x0000000717177c24 */ /* 0x000fe2000f8e02ff */
[C---:B------:R-:W-:Y:S01]  /*2300*/  SEL R31, R4.reuse, R33, !P4 ;  /* 0x00000021041f7207 */ /* 0x040fe20006000000 */
[----:B------:R-:W-:Y:S01]  /*2310*/  IMAD R157, R157, UR7, RZ ;  /* 0x000000079d9d7c24 */ /* 0x000fe2000f8e02ff */
[C---:B------:R-:W-:Y:S01]  /*2320*/  SEL R9, R4.reuse, R9, !P4 ;  /* 0x0000000904097207 */ /* 0x040fe20006000000 */
[----:B------:R-:W-:Y:S01]  /*2330*/  IMAD R25, R25, UR7, RZ ;  /* 0x0000000719197c24 */ /* 0x000fe2000f8e02ff */
[C---:B------:R-:W-:Y:S01]  /*2340*/  SEL R11, R4.reuse, R11, !P4 ;  /* 0x0000000b040b7207 */ /* 0x040fe20006000000 */
[----:B------:R-:W-:Y:S01]  /*2350*/  IMAD R31, R31, UR9, RZ ;  /* 0x000000091f1f7c24 */ /* 0x000fe2000f8e02ff */
[----:B------:R-:W-:-:S02]  /*2360*/  SEL R13, R4, R13, !P4 ;  /* 0x0000000d040d7207 */ /* 0x000fc40006000000 */
[C---:B------:R-:W-:Y:S02]  /*2370*/  SEL R15, R4.reuse, R15, !P4 ;  /* 0x0000000f040f7207 */ /* 0x040fe40006000000 */
[C---:B------:R-:W-:Y:S02]  /*2380*/  SEL R17, R4.reuse, R17, !P4 ;  /* 0x0000001104117207 */ /* 0x040fe40006000000 */
[C---:B------:R-:W-:Y:S02]  /*2390*/  SEL R19, R4.reuse, R19, !P4 ;  /* 0x0000001304137207 */ /* 0x040fe40006000000 */
[C---:B------:R-:W-:Y:S02]  /*23a0*/  SEL R27, R4.reuse, R29, !P4 ;  /* 0x0000001d041b7207 */ /* 0x040fe40006000000 */
[C---:B------:R-:W-:Y:S02]  /*23b0*/  SEL R33, R4.reuse, R35, !P4 ;  /* 0x0000002304217207 */ /* 0x040fe40006000000 */
        /* <DEDUP_REMOVED lines=18> */
[----:B------:R-:W-:Y:S01]  /*24e0*/  SEL R55, R4, R55, !P4 ;  /* 0x0000003704377207 */ /* 0x000fe20006000000 */
[----:B------:R-:W-:Y:S01]  /*24f0*/  IMAD R53, R8, UR24, RZ ;  /* 0x0000001808357c24 */ /* 0x000fe2000f8e02ff */
[----:B------:R-:W-:Y:S01]  /*2500*/  SEL R12, R4, R57, !P4 ;  /* 0x00000039040c7207 */ /* 0x000fe20006000000 */
[----:B------:R-:W-:Y:S01]  /*2510*/  IMAD R57, R10, UR25, RZ ;  /* 0x000000190a397c24 */ /* 0x000fe2000f8e02ff */
[C---:B------:R-:W-:Y:S01]  /*2520*/  SEL R14, R4.reuse, R61, !P4 ;  /* 0x0000003d040e7207 */ /* 0x040fe20006000000 */
[----:B------:R-:W-:Y:S01]  /*2530*/  IMAD R61, R55, UR29, RZ ;  /* 0x0000001d373d7c24 */ /* 0x000fe2000f8e02ff */
[----:B------:R-:W-:Y:S01]  /*2540*/  SEL R149, R4, R63, !P4 ;  /* 0x0000003f04957207 */ /* 0x000fe20006000000 */
[----:B------:R-:W-:Y:S01]  /*2550*/  IMAD R63, R12, UR30, RZ ;  /* 0x0000001e0c3f7c24 */ /* 0x000fe2000f8e02ff */
[----:B------:R-:W-:-:S02]  /*2560*/  SEL R65, R4, R65, !P4 ;  /* 0x0000004104417207 */ /* 0x000fc40006000000 */
[----:B------:R-:W-:Y:S01]  /*2570*/  SEL R73, R4, R67, !P4 ;  /* 0x0000004304497207 */ /* 0x000fe20006000000 */
[----:B------:R-:W-:Y:S01]  /*2580*/  IMAD R67, R14, UR31, RZ ;  /* 0x0000001f0e437c24 */ /* 0x000fe2000f8e02ff */
[C---:B------:R-:W-:Y:S01]  /*2590*/  SEL R77, R4.reuse, R69, !P4 ;  /* 0x00000045044d7207 */ /* 0x040fe20006000000 */
[----:B------:R-:W-:Y:S01]  /*25a0*/  IMAD R149, R149, UR32, RZ ;  /* 0x0000002095957c24 */ /* 0x000fe2000f8e02ff */
[C---:B------:R-:W-:Y:S01]  /*25b0*/  SEL R151, R4.reuse, R7, !P4 ;  /* 0x0000000704977207 */ /* 0x040fe20006000000 */
[----:B------:R-:W-:Y:S01]  /*25c0*/  VIADD R7, R205, 0xfffffffe ;  /* 0xfffffffecd077836 */ /* 0x000fe20000000000 */
[----:B------:R-:W-:Y:S01]  /*25d0*/  SEL R71, R4, R71, !P4 ;  /* 0x0000004704477207 */ /* 0x000fe20006000000 */
[----:B------:R-:W-:Y:S01]  /*25e0*/  IMAD R73, R73, UR34, RZ ;  /* 0x0000002249497c24 */ /* 0x000fe2000f8e02ff */
[----:B------:R-:W-:Y:S01]  /*25f0*/  LOP3.LUT R4, R5, 0x3f, RZ, 0xc0, !PT ;  /* 0x0000003f05047812 */ /* 0x000fe200078ec0ff */
[----:B-----5:R-:W-:Y:S01]  /*2600*/  IMAD R151, R151, UR28, RZ ;  /* 0x0000001c97977c24 */ /* 0x020fe2000f8e02ff */
[----:B------:R-:W-:Y:S01]  /*2610*/  ISETP.GE.U32.AND P4, PT, R7, 0x7fffffbf, PT ;  /* 0x7fffffbf0700780c */ /* 0x000fe20003f86070 */
[----:B------:R-:W-:Y:S01]  /*2620*/  IMAD R7, R9, UR7, RZ ;  /* 0x0000000709077c24 */ /* 0x000fe2000f8e02ff */
[----:B------:R-:W-:Y:S01]  /*2630*/  @!P2 LOP3.LUT R144, RZ, R58, RZ, 0x33, !PT ;  /* 0x0000003aff90a212 */ /* 0x000fe200078e33ff */
[----:B---3--:R-:W-:Y:S01]  /*2640*/  IMAD R5, R4, UR4, RZ ;  /* 0x0000000404057c24 */ /* 0x008fe2000f8e02ff */
[----:B------:R-:W-:Y:S01]  /*2650*/  ISETP.GE.U32.AND P0, PT, R16, 0x7fffffbe, PT ;  /* 0x7fffffbe1000780c */ /* 0x000fe20003f06070 */
[----:B------:R-:W-:Y:S01]  /*2660*/  IMAD R9, R11, UR7, RZ ;  /* 0x000000070b097c24 */ /* 0x000fe2000f8e02ff */
[----:B------:R-:W-:Y:S01]  /*2670*/  ISETP.GE.U32.AND P2, PT, R18, 0x7fffffbd, PT ;  /* 0x7fffffbd1200780c */ /* 0x000fe20003f46070 */
[----:B------:R-:W-:Y:S01]  /*2680*/  IMAD R11, R13, UR7, RZ ;  /* 0x000000070d0b7c24 */ /* 0x000fe2000f8e02ff */
[----:B------:R-:W-:Y:S01]  /*2690*/  IADD3 R58, P3, PT, R5, UR22, RZ ;  /* 0x00000016053a7c10 */ /* 0x000fe2000ff7e0ff */
[----:B------:R-:W-:Y:S01]  /*26a0*/  IMAD R13, R15, UR7, RZ ;  /* 0x000000070f0d7c24 */ /* 0x000fe2000f8e02ff */
[----:B------:R-:W-:Y:S01]  /*26b0*/  USHF.L.U32 UR4, UR8, 0x15, URZ ;  /* 0x0000001508047899 */ /* 0x000fe200080006ff */
[----:B------:R-:W-:Y:S01]  /*26c0*/  IMAD R15, R17, UR7, RZ ;  /* 0x00000007110f7c24 */ /* 0x000fe2000f8e02ff */
[----:B------:R-:W-:Y:S01]  /*26d0*/  LEA.HI.X.SX32 R34, R5, UR23, 0x1, P3 ;  /* 0x0000001705227c11 */ /* 0x000fe200098f0eff */
[----:B------:R-:W-:Y:S01]  /*26e0*/  IMAD R17, R19, UR7, RZ ;  /* 0x0000000713117c24 */ /* 0x000fe2000f8e02ff */
[-C--:B------:R-:W-:Y:S01]  /*26f0*/  IADD3 R8, P3, PT, R9, R58.reuse, RZ ;  /* 0x0000003a09087210 */ /* 0x080fe20007f7e0ff */
[----:B------:R-:W-:Y:S01]  /*2700*/  IMAD R19, R6, UR7, RZ ;  /* 0x0000000706137c24 */ /* 0x000fe2000f8e02ff */
[-C--:B------:R-:W-:Y:S01]  /*2710*/  IADD3 R6, P5, PT, R7, R58.reuse, RZ ;  /* 0x0000003a07067210 */ /* 0x080fe20007fbe0ff */
[----:B------:R-:W-:Y:S01]  /*2720*/  IMAD R5, R65, UR33, RZ ;  /* 0x0000002141057c24 */ /* 0x000fe2000f8e02ff */
[----:B------:R-:W-:Y:S01]  /*2730*/  IADD3 R10, P6, PT, R11, R58, RZ ;  /* 0x0000003a0b0a7210 */ /* 0x000fe20007fde0ff */
[----:B--2---:R-:W-:Y:S01]  /*2740*/  IMAD R77, R77, UR35, RZ ;  /* 0x000000234d4d7c24 */ /* 0x004fe2000f8e02ff */
[----:B------:R-:W-:Y:S01]  /*2750*/  LEA.HI.X.SX32 R7, R7, R34, 0x1, P5 ;  /* 0x0000002207077211 */ /* 0x000fe200028f0eff */
[----:B------:R-:W-:Y:S01]  /*2760*/  IMAD R147, R71, UR36, RZ ;  /* 0x0000002447937c24 */ /* 0x000fe2000f8e02ff */
[----:B------:R-:W-:Y:S01]  /*2770*/  IADD3 R12, P5, PT, R13, R58, RZ ;  /* 0x0000003a0d0c7210 */ /* 0x000fe20007fbe0ff */
[----:B------:R-:W-:Y:S01]  /*2780*/  IMAD R144, R144, UR6, RZ ;  /* 0x0000000690907c24 */ /* 0x000fe2000f8e02ff */
[----:B------:R-:W-:Y:S01]  /*2790*/  LEA.HI.X.SX32 R9, R9, R34, 0x1, P3 ;  /* 0x0000002209097211 */ /* 0x000fe200018f0eff */
[----:B------:R-:W-:Y:S01]  /*27a0*/  ULOP3.LUT UR4, UR4, 0x600000, URZ, 0xc0, !UPT ;  /* 0x0060000004047892 */ /* 0x000fe2000f8ec0ff */
[----:B------:R-:W-:Y:S01]  /*27b0*/  IADD3 R14, P3, PT, R15, R58, RZ ;  /* 0x0000003a0f0e7210 */ /* 0x000fe20007f7e0ff */
[----:B------:R-:W-:Y:S01]  /*27c0*/  UMOV UR7, 0x1 ;  /* 0x0000000100077882 */ /* 0x000fe20000000000 */
[----:B------:R-:W-:-:S02]  /*27d0*/  LEA.HI.X.SX32 R11, R11, R34, 0x1, P6 ;  /* 0x000000220b0b7211 */ /* 0x000fc400030f0eff */
[----:B------:R-:W-:Y:S02]  /*27e0*/  LEA.HI.X.SX32 R13, R13, R34, 0x1, P5 ;  /* 0x000000220d0d7211 */ /* 0x000fe400028f0eff */
[-C--:B------:R-:W-:Y:S02]  /*27f0*/  IADD3 R16, P6, PT, R17, R58.reuse, RZ ;  /* 0x0000003a11107210 */ /* 0x080fe40007fde0ff */
[----:B------:R-:W-:Y:S02]  /*2800*/  IADD3 R18, P5, PT, R19, R58, RZ ;  /* 0x0000003a13127210 */ /* 0x000fe40007fbe0ff */
[----:B------:R-:W-:Y:S02]  /*2810*/  LEA.HI.X.SX32 R15, R15, R34, 0x1, P3 ;  /* 0x000000220f0f7211 */ /* 0x000fe400018f0eff */
[----:B------:R-:W-:Y:S02]  /*2820*/  IADD3 R20, P3, PT, R21, R58, RZ ;  /* 0x0000003a15147210 */ /* 0x000fe40007f7e0ff */
        /* <DEDUP_REMOVED lines=48> */
[----:B------:R-:W-:-:S02]  /*2b30*/  ISETP.NE.U32.AND P1, PT, R3, RZ, PT ;  /* 0x000000ff0300720c */ /* 0x000fc40003f25070 */
[-C--:B------:R-:W-:Y:S02]  /*2b40*/  LEA.HI.X.SX32 R73, R73, R34.reuse, 0x1, P6 ;  /* 0x0000002249497211 */ /* 0x080fe400030f0eff */
[-C--:B------:R-:W-:Y:S02]  /*2b50*/  LEA.HI.X.SX32 R77, R77, R34.reuse, 0x1, P5 ;  /* 0x000000224d4d7211 */ /* 0x080fe400028f0eff */
[----:B------:R-:W-:Y:S02]  /*2b60*/  LEA.HI.X.SX32 R147, R147, R34, 0x1, P3 ;  /* 0x0000002293937211 */ /* 0x000fe400018f0eff */
[----:B------:R-:W-:Y:S01]  /*2b70*/  SHF.R.S32.HI R5, RZ, 0x1f, R135 ;  /* 0x0000001fff057819 */ /* 0x000fe20000011487 */
[----:B------:R-:W-:Y:S06]  /*2b80*/  BRA.U UP0, `(.L_x_5) ;  /* 0x0000000100187547 */ /* 0x000fec000b800000 */
[----:B------:R-:W-:Y:S01]  /*2b90*/  ELECT P3, URZ, PT ;  /* 0x0000000000ff782f */ /* 0x000fe20003860000 */
[----:B------:R-:W-:Y:S01]  /*2ba0*/  IMAD.MOV.U32 R29, RZ, RZ, 0x1 ;  /* 0x00000001ff1d7424 */ /* 0x000fe200078e00ff */
[----:B------:R-:W-:Y:S01]  /*2bb0*/  UMOV UR6, 0x40 ;  /* 0x0000004000067882 */ /* 0x000fe20000000000 */
[----:B------:R-:W-:Y:S01]  /*2bc0*/  UVIRTCOUNT.DEALLOC.SMPOOL 0x80 ;  /* 0x000000800000784c */ /* 0x000fe20000000000 */
[----:B------:R-:W-:-:S09]  /*2bd0*/  ULEA UR6, UR5, UR6, 0x18 ;  /* 0x0000000605067291 */ /* 0x000fd2000f8ec0ff */
[----:B------:R0:W-:Y:S03]  /*2be0*/  @P3 STS.U8 [UR6], R29 ;  /* 0x0000001dff003988 */ /* 0x0001e60008000006 */
.L_x_5:
[----:B------:R-:W-:Y:S01]  /*2bf0*/  UIADD3 UR14, UPT, UPT, UR12, UR4, URZ ;  /* 0x000000040c0e7290 */ /* 0x000fe2000fffe0ff */
[----:B------:R-:W-:Y:S01]  /*2c00*/  SHF.R.S32.HI R145, RZ, 0x1f, R144 ;  /* 0x0000001fff917819 */ /* 0x000fe20000011490 */
[----:B------:R-:W-:Y:S01]  /*2c10*/  VOTEU.ALL UP1, P1 ;  /* 0x0000000000ff7886 */ /* 0x000fe20000820000 */
[----:B------:R-:W-:Y:S01]  /*2c20*/  UIADD3 UR10, UPT, UPT, UR13, 0x6000, URZ ;  /* 0x000060000d0a7890 */ /* 0x000fe2000fffe0ff */
[----:B------:R-:W-:Y:S01]  /*2c30*/  IADD3 R140, P3, PT, R144, UR20, RZ ;  /* 0x00000014908c7c10 */ /* 0x000fe2000ff7e0ff */
[----:B------:R-:W-:Y:S01]  /*2c40*/  VOTEU.ALL UP2, P1 ;  /* 0x0000000000ff7886 */ /* 0x000fe20000840000 */
[----:B0-----:R-:W-:Y:S01]  /*2c50*/  VIADD R29, R205, 0xffffffff ;  /* 0xffffffffcd1d7836 */ /* 0x001fe20000000000 */
[----:B------:R-:W-:-:S04]  /*2c60*/  @!UP1 UIADD3 UR4, UPT, UPT, -UR7, 0x100000, URZ ;  /* 0x0010000007049890 */ /* 0x000fc8000fffe1ff */
[----:B------:R-:W-:Y:S02]  /*2c70*/  @!UP1 USHF.L.U32 UR5, UR4, 0xb, URZ ;  /* 0x0000000b04059899 */ /* 0x000fe400080006ff */
[----:B------:R-:W-:Y:S01]  /*2c80*/  @!UP1 USHF.L.U32 UR4, UR4, 0x1, URZ ;  /* 0x0000000104049899 */ /* 0x000fe200080006ff */
[----:B------:R-:W-:Y:S01]  /*2c90*/  PRMT R232, RZ, 0x7610, R232 ;  /* 0x00007610ffe87816 */ /* 0x000fe200000000e8 */
[----:B------:R-:W-:Y:S01]  /*2ca0*/  STTM.x64 tmem[UR14], RZ ;  /* 0x000000ff000079ed */ /* 0x000fe2000834000e */
[----:B------:R-:W0:Y:S02]  /*2cb0*/  FENCE.VIEW.ASYNC.T ;  /* 0x00000000000073c6 */ /* 0x000e240000000200 */
[----:B0-----:R-:W-:Y:S01]  /*2cc0*/  BAR.SYNC.DEFER_BLOCKING 0x0 ;  /* 0x0000000000007b1d */ /* 0x001fe20000010000 */
[----:B------:R-:W-:Y:S01]  /*2cd0*/  IADD3.X R133, PT, PT, R145, UR21, RZ, P3, !PT ;  /* 0x0000001591857c10 */ /* 0x000fe20009ffe4ff */
[----:B------:R-:W-:Y:S01]  /*2ce0*/  VIADD R132, R144, UR20 ;  /* 0x0000001490847c36 */ /* 0x000fe20008000000 */
[----:B------:R-:W-:Y:S01]  /*2cf0*/  IADD3 R34, P3, PT, R140, R135, RZ ;  /* 0x000000878c227210 */ /* 0x000fe20007f7e0ff */
[----:B------:R-:W-:Y:S01]  /*2d00*/  IMAD.SHL.U32 R39, R135, 0x2, RZ ;  /* 0x0000000287277824 */ /* 0x000fe200078e00ff */
[----:B------:R-:W-:Y:S01]  /*2d10*/  ISETP.GE.U32.AND P5, PT, R29, 0x7fffffc0, PT ;  /* 0x7fffffc01d00780c */ /* 0x000fe20003fa6070 */
[----:B------:R-:W-:Y:S01]  /*2d20*/  IMAD R45, R135, 0x3, RZ ;  /* 0x00000003872d7824 */ /* 0x000fe200078e02ff */
[----:B------:R-:W-:Y:S01]  /*2d30*/  PRMT R230, RZ, 0x7610, R230 ;  /* 0x00007610ffe67816 */ /* 0x000fe200000000e6 */
[----:B------:R-:W-:Y:S01]  /*2d40*/  IMAD.X R35, R5, 0x1, R133, P3 ;  /* 0x0000000105237824 */ /* 0x000fe200018e0685 */
[----:B------:R-:W-:-:S02]  /*2d50*/  ISETP.GE.U32.AND P3, PT, R38, 0x7fffffbc, PT ;  /* 0x7fffffbc2600780c */ /* 0x000fc40003f66070 */
[----:B------:R-:W-:Y:S01]  /*2d60*/  PRMT R207, RZ, 0x7610, R207 ;  /* 0x00007610ffcf7816 */ /* 0x000fe200000000cf */
[----:B------:R-:W-:Y:S01]  /*2d70*/  IMAD R65, R135, 0x5, RZ ;  /* 0x0000000587417824 */ /* 0x000fe200078e02ff */
[----:B------:R-:W-:Y:S01]  /*2d80*/  PRMT R214, RZ, 0x7610, R214 ;  /* 0x00007610ffd67816 */ /* 0x000fe200000000d6 */
[----:B------:R-:W-:Y:S01]  /*2d90*/  VIADD R49, R205, 0xfffffff9 ;  /* 0xfffffff9cd317836 */ /* 0x000fe20000000000 */
[----:B------:R-:W-:Y:S02]  /*2da0*/  PRMT R189, RZ, 0x7610, R189 ;  /* 0x00007610ffbd7816 */ /* 0x000fe400000000bd */
[----:B------:R-:W-:Y:S02]  /*2db0*/  PRMT R206, RZ, 0x7610, R206 ;  /* 0x00007610ffce7816 */ /* 0x000fe400000000ce */
[----:B------:R-:W-:Y:S02]  /*2dc0*/  PRMT R177, RZ, 0x7610, R177 ;  /* 0x00007610ffb17816 */ /* 0x000fe400000000b1 */
[----:B------:R-:W-:-:S02]  /*2dd0*/  PRMT R248, RZ, 0x7610, R248 ;  /* 0x00007610fff87816 */ /* 0x000fc400000000f8 */
[----:B------:R-:W-:Y:S01]  /*2de0*/  PRMT R234, RZ, 0x7610, R234 ;  /* 0x00007610ffea7816 */ /* 0x000fe200000000ea */
[----:B------:R-:W0:Y:S02]  /*2df0*/  FENCE.VIEW.ASYNC.S ;  /* 0x00000000000073c6 */ /* 0x000e240000000000 */
[----:B0-----:R0:W1:Y:S02]  /*2e00*/  @!UP2 SYNCS.EXCH.64 URZ, [UR10], UR4 ;  /* 0x000000040affa5b2 */ /* 0x0010640008000100 */
[----:B-1----:R-:W-:Y:S01]  /*2e10*/  BAR.SYNC.DEFER_BLOCKING 0x0 ;  /* 0x0000000000007b1d */ /* 0x002fe20000010000 */
[----:B------:R-:W-:Y:S02]  /*2e20*/  SHF.R.S32.HI R55, RZ, 0x1f, R39 ;  /* 0x0000001fff377819 */ /* 0x000fe40000011427 */
[----:B------:R-:W-:Y:S02]  /*2e30*/  SHF.R.S32.HI R59, RZ, 0x1f, R45 ;  /* 0x0000001fff3b7819 */ /* 0x000fe4000001142d */
[----:B------:R-:W-:Y:S01]  /*2e40*/  IADD3 R44, P6, PT, R45, R140, RZ ;  /* 0x0000008c2d2c7210 */ /* 0x000fe20007fde0ff */
[----:B------:R-:W-:-:S02]  /*2e50*/  VIADD R29, R205, 0xfffffffa ;  /* 0xfffffffacd1d7836 */ /* 0x000fc40000000000 */
[----:B------:R-:W-:Y:S01]  /*2e60*/  VIADD R88, R205, 0xffffffe0 ;  /* 0xffffffe0cd587836 */ /* 0x000fe20000000000 */
[----:B------:R-:W-:Y:S01]  /*2e70*/  PRMT R211, RZ, 0x7610, R211 ;  /* 0x00007610ffd37816 */ /* 0x000fe200000000d3 */
[----:B------:R-:W-:Y:S01]  /*2e80*/  IMAD.X R45, R59, 0x1, R133, P6 ;  /* 0x000000013b2d7824 */ /* 0x000fe200030e0685 */
[----:B------:R-:W-:Y:S02]  /*2e90*/  SHF.R.S32.HI R59, RZ, 0x1f, R65 ;  /* 0x0000001fff3b7819 */ /* 0x000fe40000011441 */
[----:B------:R-:W-:Y:S02]  /*2ea0*/  PRMT R216, RZ, 0x7610, R216 ;  /* 0x00007610ffd87816 */ /* 0x000fe400000000d8 */
[----:B------:R-:W-:Y:S01]  /*2eb0*/  PRMT R191, RZ, 0x7610, R191 ;  /* 0x00007610ffbf7816 */ /* 0x000fe200000000bf */
[C---:B------:R-:W-:Y:S02]  /*2ec0*/  IMAD R116, R135.reuse, 0x35, RZ ;  /* 0x0000003587747824 */ /* 0x040fe400078e02ff */
[----:B------:R-:W-:-:S02]  /*2ed0*/  IMAD R118, R135, 0x37, RZ ;  /* 0x0000003787767824 */ /* 0x000fc400078e02ff */
[C---:B------:R-:W-:Y:S02]  /*2ee0*/  VIADD R150, R205.reuse, 0xfffffff2 ;  /* 0xfffffff2cd967836 */ /* 0x040fe40000000000 */
[----:B------:R-:W-:Y:S01]  /*2ef0*/  VIADD R152, R205, 0xfffffff1 ;  /* 0xfffffff1cd987836 */ /* 0x000fe20000000000 */
[----:B------:R-:W-:Y:S01]  /*2f00*/  PRMT R204, RZ, 0x7610, R204 ;  /* 0x00007610ffcc7816 */ /* 0x000fe200000000cc */
[----:B------:R1:W2:Y:S01]  /*2f10*/  @!P4 LDG.E.U8 R232, desc[UR26][R34.64] ;  /* 0x0000001a22e8c981 */ /* 0x0002a2000c1e1100 */
[----:B------:R-:W-:Y:S01]  /*2f20*/  IADD3 R38, P4, PT, R39, R140, RZ ;  /* 0x0000008c27267210 */ /* 0x000fe20007f9e0ff */
[----:B------:R-:W3:Y:S02]  /*2f30*/  LDCU UR11, c[0x0][0x384] ;  /* 0x00007080ff0b77ac */ /* 0x000ee40008000800 */
[----:B------:R-:W4:Y:S02]  /*2f40*/  @!P5 LDG.E.U8 R230, desc[UR26][R132.64] ;  /* 0x0000001a84e6d981 */ /* 0x000f24000c1e1100 */
[----:B------:R-:W-:Y:S01]  /*2f50*/  IMAD.X R39, R55, 0x1, R133, P4 ;  /* 0x0000000137277824 */ /* 0x000fe200020e0685 */
[----:B------:R-:W-:Y:S01]  /*2f60*/  ISETP.GE.U32.AND P5, PT, R29, 0x7fffffbb, PT ;  /* 0x7fffffbb1d00780c */ /* 0x000fe20003fa6070 */
[----:B------:R5:W2:Y:S01]  /*2f70*/  @!P2 LDG.E.U8 R214, desc[UR26][R44.64] ;  /* 0x0000001a2cd6a981 */ /* 0x000aa2000c1e1100 */
[----:B-1----:R-:W-:-:S03]  /*2f80*/  IMAD.SHL.U32 R35, R135, 0x4, RZ ;  /* 0x0000000487237824 */ /* 0x002fc600078e00ff */
[----:B------:R1:W2:Y:S01]  /*2f90*/  @!P0 LDG.E.U8 R207, desc[UR26][R38.64] ;  /* 0x0000001a26cf8981 */ /* 0x0002a2000c1e1100 */
[----:B------:R-:W-:Y:S01]  /*2fa0*/  VIADD R29, R205, 0xfffffff8 ;  /* 0xfffffff8cd1d7836 */ /* 0x000fe20000000000 */
[-C--:B------:R-:W-:Y:S02]  /*2fb0*/  IADD3 R64, P6, PT, R65, R140.reuse, RZ ;  /* 0x0000008c41407210 */ /* 0x080fe40007fde0ff */
[----:B------:R-:W-:Y:S02]  /*2fc0*/  SHF.R.S32.HI R55, RZ, 0x1f, R35 ;  /* 0x0000001fff377819 */ /* 0x000fe40000011423 */
[-C--:B------:R-:W-:Y:S01]  /*2fd0*/  IADD3 R34, P0, PT, R35, R140.reuse, RZ ;  /* 0x0000008c23227210 */ /* 0x080fe20007f1e0ff */
[----:B-----5:R-:W-:Y:S01]  /*2fe0*/  IMAD R45, R135, 0x7, RZ ;  /* 0x00000007872d7824 */ /* 0x020fe200078e02ff */
[----:B------:R-:W-:Y:S01]  /*2ff0*/  ISETP.GE.U32.AND P2, PT, R29, 0x7fffffb9, PT ;  /* 0x7fffffb91d00780c */ /* 0x000fe20003f46070 */
[--C-:B------:R-:W-:Y:S02]  /*3000*/  IMAD.X R65, R59, 0x1, R133.reuse, P6 ;  /* 0x000000013b417824 */ /* 0x100fe400030e0685 */
[----:B------:R-:W-:Y:S01]  /*3010*/  IMAD.X R35, R55, 0x1, R133, P0 ;  /* 0x0000000137237824 */ /* 0x000fe200000e0685 */
[----:B------:R-:W-:Y:S01]  /*3020*/  SHF.R.S32.HI R59, RZ, 0x1f, R45 ;  /* 0x0000001fff3b7819 */ /* 0x000fe2000001142d */
[----:B------:R-:W-:Y:S01]  /*3030*/  VIADD R29, R205, 0xfffffff6 ;  /* 0xfffffff6cd1d7836 */ /* 0x000fe20000000000 */
[----:B------:R-:W-:Y:S01]  /*3040*/  IADD3 R44, P6, PT, R45, R140, RZ ;  /* 0x0000008c2d2c7210 */ /* 0x000fe20007fde0ff */
[----:B-1----:R-:W-:Y:S01]  /*3050*/  IMAD R39, R135, 0x6, RZ ;  /* 0x0000000687277824 */ /* 0x002fe200078e02ff */
[----:B------:R-:W-:Y:S01]  /*3060*/  ISETP.GE.U32.AND P4, PT, R49, 0x7fffffba, PT ;  /* 0x7fffffba3100780c */ /* 0x000fe20003f86070 */
[----:B------:R-:W-:Y:S01]  /*3070*/  VIADD R49, R205, 0xfffffff7 ;  /* 0xfffffff7cd317836 */ /* 0x000fe20000000000 */
[----:B------:R1:W5:Y:S01]  /*3080*/  @!P3 LDG.E.U8 R189, desc[UR26][R34.64] ;  /* 0x0000001a22bdb981 */ /* 0x000362000c1e1100 */
[----:B------:R-:W-:Y:S01]  /*3090*/  IMAD.X R45, R59, 0x1, R133, P6 ;  /* 0x000000013b2d7824 */ /* 0x000fe200030e0685 */
[----:B------:R-:W-:-:S02]  /*30a0*/  SHF.R.S32.HI R55, RZ, 0x1f, R39 ;  /* 0x0000001fff377819 */ /* 0x000fc40000011427 */
[----:B------:R0:W2:Y:S01]  /*30b0*/  @!P5 LDG.E.U8 R206, desc[UR26][R64.64] ;  /* 0x0000001a40ced981 */ /* 0x0000a2000c1e1100 */
[----:B------:R-:W-:Y:S01]  /*30c0*/  ISETP.GE.U32.AND P5, PT, R29, 0x7fffffb7, PT ;  /* 0x7fffffb71d00780c */ /* 0x000fe20003fa6070 */
[----:B------:R-:W-:Y:S01]  /*30d0*/  IMAD.SHL.U32 R29, R135, 0x8, RZ ;  /* 0x00000008871d7824 */ /* 0x000fe200078e00ff */
[-C--:B------:R-:W-:Y:S02]  /*30e0*/  IADD3 R38, P3, PT, R39, R140.reuse, RZ ;  /* 0x0000008c27267210 */ /* 0x080fe40007f7e0ff */
[----:B-1----:R-:W-:Y:S02]  /*30f0*/  PRMT R34, RZ, 0x7610, R34 ;  /* 0x00007610ff227816 */ /* 0x002fe40000000022 */
[----:B------:R-:W-:Y:S01]  /*3100*/  ISETP.GE.U32.AND P0, PT, R49, 0x7fffffb8, PT ;  /* 0x7fffffb83100780c */ /* 0x000fe20003f06070 */
[----:B------:R-:W-:Y:S01]  /*3110*/  IMAD.X R39, R55, 0x1, R133, P3 ;  /* 0x0000000137277824 */ /* 0x000fe200018e0685 */
[----:B------:R-:W-:Y:S02]  /*3120*/  SHF.R.S32.HI R59, RZ, 0x1f, R29 ;  /* 0x0000001fff3b7819 */ /* 0x000fe4000001141d */
[----:B------:R-:W2:Y:S01]  /*3130*/  @!P2 LDG.E.U8 R34, desc[UR26][R44.64] ;  /* 0x0000001a2c22a981 */ /* 0x000ea2000c1e1100 */
[----:B0-----:R-:W-:-:S03]  /*3140*/  IADD3 R64, P2, PT, R29, R140, RZ ;  /* 0x0000008c1d407210 */ /* 0x001fc60007f5e0ff */
[----:B------:R0:W2:Y:S02]  /*3150*/  @!P4 LDG.E.U8 R177, desc[UR26][R38.64] ;  /* 0x0000001a26b1c981 */ /* 0x0000a4000c1e1100 */
[----:B------:R-:W-:-:S05]  /*3160*/  IMAD.X R65, R59, 0x1, R133, P2 ;  /* 0x000000013b417824 */ /* 0x000fca00010e0685 */
[----:B------:R1:W2:Y:S01]  /*3170*/  @!P0 LDG.E.U8 R248, desc[UR26][R64.64] ;  /* 0x0000001a40f88981 */ /* 0x0002a2000c1e1100 */
[----:B0-----:R-:W-:-:S05]  /*3180*/  VIADD R38, R205, 0xffffffec ;  /* 0xffffffeccd267836 */ /* 0x001fca0000000000 */
[----:B------:R-:W-:Y:S01]  /*3190*/  ISETP.GE.U32.AND P0, PT, R38, 0x7fffffad, PT ;  /* 0x7fffffad2600780c */ /* 0x000fe20003f06070 */
[C---:B------:R-:W-:Y:S02]  /*31a0*/  VIADD R38, R205.reuse, 0xffffffed ;  /* 0xffffffedcd267836 */ /* 0x040fe40000000000 */
[----:B------:R-:W-:-:S03]  /*31b0*/  VIADD R39, R205, 0xffffffee ;  /* 0xffffffeecd277836 */ /* 0x000fc60000000000 */
[----:B------:R-:W-:Y:S01]  /*31c0*/  ISETP.GE.U32.AND P2, PT, R38, 0x7fffffae, PT ;  /* 0x7fffffae2600780c */ /* 0x000fe20003f46070 */
[----:B------:R-:W-:Y:S01]  /*31d0*/  VIADD R38, R205, 0xffffffef ;  /* 0xffffffefcd267836 */ /* 0x000fe20000000000 */
[----:B------:R-:W-:Y:S02]  /*31e0*/  SEL R80, RZ, 0x1, P0 ;  /* 0x00000001ff507807 */ /* 0x000fe40000000000 */
[----:B------:R-:W-:Y:S01]  /*31f0*/  ISETP.GE.U32.AND P0, PT, R39, 0x7fffffaf, PT ;  /* 0x7fffffaf2700780c */ /* 0x000fe20003f06070 */
[C---:B------:R-:W-:Y:S01]  /*3200*/  VIADD R39, R205.reuse, 0xffffffe8 ;  /* 0xffffffe8cd277836 */ /* 0x040fe20000000000 */
[----:B------:R-:W-:Y:S02]  /*3210*/  SEL R89, RZ, 0x1fffe, P2 ;  /* 0x0001fffeff597807 */ /* 0x000fe40001000000 */
[----:B------:R-:W-:Y:S01]  /*3220*/  ISETP.GE.U32.AND P2, PT, R38, 0x7fffffb0, PT ;  /* 0x7fffffb02600780c */ /* 0x000fe20003f46070 */
[----:B------:R-:W-:Y:S01]  /*3230*/  VIADD R38, R205, 0xffffffe9 ;  /* 0xffffffe9cd267836 */ /* 0x000fe20000000000 */
[----:B------:R-:W-:-:S02]  /*3240*/  SEL R102, RZ, 0x4, P0 ;  /* 0x00000004ff667807 */ /* 0x000fc40000000000 */
[----:B------:R-:W-:Y:S01]  /*3250*/  ISETP.GE.U32.AND P0, PT, R39, 0x7fffffa9, PT ;  /* 0x7fffffa92700780c */ /* 0x000fe20003f06070 */
[C---:B------:R-:W-:Y:S01]  /*3260*/  VIADD R39, R205.reuse, 0xffffffea ;  /* 0xffffffeacd277836 */ /* 0x040fe20000000000 */
[----:B------:R-:W-:Y:S02]  /*3270*/  SEL R109, RZ, 0x7fff8, P2 ;  /* 0x0007fff8ff6d7807 */ /* 0x000fe40001000000 */
[----:B------:R-:W-:Y:S01]  /*3280*/  ISETP.GE.U32.AND P2, PT, R38, 0x7fffffaa, PT ;  /* 0x7fffffaa2600780c */ /* 0x000fe20003f46070 */
[----:B------:R-:W-:Y:S02]  /*3290*/  VIADD R38, R205, 0xffffffeb ;  /* 0xffffffebcd267836 */ /* 0x000fe40000000000 */
[----:B------:R-:W-:Y:S01]  /*32a0*/  IMAD R35, R135, 0x9, RZ ;  /* 0x0000000987237824 */ /* 0x000fe200078e02ff */
[----:B------:R-:W-:Y:S02]  /*32b0*/  SEL R108, RZ, 0x1, P0 ;  /* 0x00000001ff6c7807 */ /* 0x000fe40000000000 */
[----:B------:R-:W-:Y:S01]  /*32c0*/  ISETP.GE.U32.AND P0, PT, R39, 0x7fffffab, PT ;  /* 0x7fffffab2700780c */ /* 0x000fe20003f06070 */
[----:B------:R-:W-:Y:S01]  /*32d0*/  VIADD R39, R205, 0xffffffe4 ;  /* 0xffffffe4cd277836 */ /* 0x000fe20000000000 */
[----:B------:R-:W-:-:S02]  /*32e0*/  SEL R113, RZ, 0x1fffe, P2 ;  /* 0x0001fffeff717807 */ /* 0x000fc40001000000 */
[----:B------:R-:W-:Y:S01]  /*32f0*/  ISETP.GE.U32.AND P2, PT, R38, 0x7fffffac, PT ;  /* 0x7fffffac2600780c */ /* 0x000fe20003f46070 */
[----:B------:R-:W-:Y:S01]  /*3300*/  VIADD R38, R205, 0xffffffe5 ;  /* 0xffffffe5cd267836 */ /* 0x000fe20000000000 */
[----:B------:R-:W-:Y:S02]  /*3310*/  SHF.R.S32.HI R69, RZ, 0x1f, R35 ;  /* 0x0000001fff457819 */ /* 0x000fe40000011423 */
[----:B------:R-:W-:Y:S02]  /*3320*/  IADD3 R68, P4, PT, R35, R140, RZ ;  /* 0x0000008c23447210 */ /* 0x000fe40007f9e0ff */
[----:B------:R-:W-:Y:S02]  /*3330*/  SEL R106, RZ, 0x4, P0 ;  /* 0x00000004ff6a7807 */ /* 0x000fe40000000000 */
[----:B------:R-:W-:Y:S01]  /*3340*/  ISETP.GE.U32.AND P0, PT, R39, 0x7fffffa5, PT ;  /* 0x7fffffa52700780c */ /* 0x000fe20003f06070 */
[----:B------:R-:W-:Y:S01]  /*3350*/  IMAD.X R69, R69, 0x1, R133, P4 ;  /* 0x0000000145457824 */ /* 0x000fe200020e0685 */
[----:B------:R-:W-:Y:S01]  /*3360*/  SEL R111, RZ, 0x7fff8, P2 ;  /* 0x0007fff8ff6f7807 */ /* 0x000fe20001000000 */
[C---:B------:R-:W-:Y:S01]  /*3370*/  VIADD R39, R205.reuse, 0xffffffe7 ;  /* 0xffffffe7cd277836 */ /* 0x040fe20000000000 */
[----:B------:R-:W-:Y:S01]  /*3380*/  ISETP.GE.U32.AND P2, PT, R38, 0x7fffffa6, PT ;  /* 0x7fffffa62600780c */ /* 0x000fe20003f46070 */
[C---:B------:R-:W-:Y:S01]  /*3390*/  VIADD R44, R205.reuse, 0xffffffe6 ;  /* 0xffffffe6cd2c7836 */ /* 0x040fe20000000000 */
[----:B------:R0:W2:Y:S01]  /*33a0*/  @!P5 LDG.E.U8 R234, desc[UR26][R68.64] ;  /* 0x0000001a44ead981 */ /* 0x0000a2000c1e1100 */
[----:B------:R-:W-:Y:S01]  /*33b0*/  VIADD R38, R205, 0xffffffe1 ;  /* 0xffffffe1cd267836 */ /* 0x000fe20000000000 */
[----:B------:R-:W-:-:S02]  /*33c0*/  SEL R117, RZ, 0x1fffe, P2 ;  /* 0x0001fffeff757807 */ /* 0x000fc40001000000 */
[----:B------:R-:W-:Y:S02]  /*33d0*/  SEL R112, RZ, 0x1, P0 ;  /* 0x00000001ff707807 */ /* 0x000fe40000000000 */
[----:B------:R-:W-:Y:S01]  /*33e0*/  ISETP.GE.U32.AND P2, PT, R39, 0x7fffffa8, PT ;  /* 0x7fffffa82700780c */ /* 0x000fe20003f46070 */
[C---:B------:R-:W-:Y:S01]  /*33f0*/  VIADD R39, R205.reuse, 0xffffffe2 ;  /* 0xffffffe2cd277836 */ /* 0x040fe20000000000 */
[----:B------:R-:W-:Y:S02]  /*3400*/  ISETP.GE.U32.AND P0, PT, R44, 0x7fffffa7, PT ;  /* 0x7fffffa72c00780c */ /* 0x000fe40003f06070 */
[----:B------:R-:W-:Y:S01]  /*3410*/  ISETP.GE.U32.AND P5, PT, R38, 0x7fffffa2, PT ;  /* 0x7fffffa22600780c */ /* 0x000fe20003fa6070 */
[----:B------:R-:W-:Y:S01]  /*3420*/  VIADD R38, R205, 0xffffffe3 ;  /* 0xffffffe3cd267836 */ /* 0x000fe20000000000 */
[----:B------:R-:W-:Y:S02]  /*3430*/  SEL R110, RZ, 0x4, P0 ;  /* 0x00000004ff6e7807 */ /* 0x000fe40000000000 */
[----:B------:R-:W-:-:S02]  /*3440*/  SEL R115, RZ, 0x7fff8, P2 ;  /* 0x0007fff8ff737807 */ /* 0x000fc40001000000 */
[----:B------:R-:W-:Y:S01]  /*3450*/  ISETP.GE.U32.AND P0, PT, R39, 0x7fffffa3, PT ;  /* 0x7fffffa32700780c */ /* 0x000fe20003f06070 */
[C---:B------:R-:W-:Y:S01]  /*3460*/  VIADD R39, R205.reuse, 0xffffffcc ;  /* 0xffffffcccd277836 */ /* 0x040fe20000000000 */
[----:B------:R-:W-:Y:S01]  /*3470*/  ISETP.GE.U32.AND P2, PT, R38, 0x7fffffa4, PT ;  /* 0x7fffffa42600780c */ /* 0x000fe20003f46070 */
[C---:B------:R-:W-:Y:S01]  /*3480*/  VIADD R38, R205.reuse, 0xffffffcd ;  /* 0xffffffcdcd267836 */ /* 0x040fe20000000000 */
[----:B------:R-:W-:Y:S01]  /*3490*/  SEL R114, RZ, 0x4, P0 ;  /* 0x00000004ff727807 */ /* 0x000fe20000000000 */
[----:B------:R-:W-:Y:S01]  /*34a0*/  VIADD R44, R205, 0xffffffce ;  /* 0xffffffcecd2c7836 */ /* 0x000fe20000000000 */
[----:B------:R-:W-:Y:S01]  /*34b0*/  ISETP.GE.U32.AND P0, PT, R39, 0x7fffff8d, PT ;  /* 0x7fffff8d2700780c */ /* 0x000fe20003f06070 */
[----:B------:R-:W-:Y:S01]  /*34c0*/  VIADD R39, R205, 0xffffffcf ;  /* 0xffffffcfcd277836 */ /* 0x000fe20000000000 */
[----:B------:R-:W-:Y:S02]  /*34d0*/  SEL R119, RZ, 0x7fff8, P2 ;  /* 0x0007fff8ff777807 */ /* 0x000fe40001000000 */
[----:B------:R-:W-:-:S02]  /*34e0*/  ISETP.GE.U32.AND P2, PT, R38, 0x7fffff8e, PT ;  /* 0x7fffff8e2600780c */ /* 0x000fc40003f46070 */
[----:B------:R-:W-:Y:S02]  /*34f0*/  SEL R38, RZ, 0x1, P0 ;  /* 0x00000001ff267807 */ /* 0x000fe40000000000 */
[----:B-1----:R-:W-:Y:S02]  /*3500*/  SEL R65, RZ, 0x1fffe, P2 ;  /* 0x0001fffeff417807 */ /* 0x002fe40001000000 */
[----:B------:R-:W-:Y:S01]  /*3510*/  ISETP.GE.U32.AND P0, PT, R44, 0x7fffff8f, PT ;  /* 0x7fffff8f2c00780c */ /* 0x000fe20003f06070 */
[----:B------:R-:W-:Y:S01]  /*3520*/  VIADD R44, R205, 0xffffffc8 ;  /* 0xffffffc8cd2c7836 */ /* 0x000fe20000000000 */
[----:B------:R-:W-:Y:S01]  /*3530*/  ISETP.GE.U32.AND P2, PT, R39, 0x7fffff90, PT ;  /* 0x7fffff902700780c */ /* 0x000fe20003f46070 */
[C---:B------:R-:W-:Y:S01]  /*3540*/  VIADD R39, R205.reuse, 0xffffffc9 ;  /* 0xffffffc9cd277836 */ /* 0x040fe20000000000 */
[----:B------:R-:W-:Y:S01]  /*3550*/  SEL R64, RZ, 0x4, P0 ;  /* 0x00000004ff407807 */ /* 0x000fe20000000000 */
[C---:B------:R-:W-:Y:S01]  /*3560*/  VIADD R45, R205.reuse, 0xffffffca ;  /* 0xffffffcacd2d7836 */ /* 0x040fe20000000000 */
[----:B------:R-:W-:Y:S01]  /*3570*/  SEL R59, RZ, 0x7fff8, P2 ;  /* 0x0007fff8ff3b7807 */ /* 0x000fe20001000000 */
[----:B------:R-:W-:Y:S01]  /*3580*/  VIADD R49, R205, 0xfffffff5 ;  /* 0xfffffff5cd317836 */ /* 0x000fe20000000000 */
[----:B------:R-:W-:-:S02]  /*3590*/  ISETP.GE.U32.AND P0, PT, R44, 0x7fffff89, PT ;  /* 0x7fffff892c00780c */ /* 0x000fc40003f06070 */
[----:B------:R-:W-:Y:S01]  /*35a0*/  ISETP.GE.U32.AND P2, PT, R39, 0x7fffff8a, PT ;  /* 0x7fffff8a2700780c */ /* 0x000fe20003f46070 */
[----:B------:R-:W-:Y:S01]  /*35b0*/  VIADD R39, R205, 0xffffffcb ;  /* 0xffffffcbcd277836 */ /* 0x000fe20000000000 */
[----:B------:R-:W-:Y:S02]  /*35c0*/  SEL R44, RZ, 0x1, P0 ;  /* 0x00000001ff2c7807 */ /* 0x000fe40000000000 */
[----:B------:R-:W-:Y:S01]  /*35d0*/  ISETP.GE.U32.AND P0, PT, R45, 0x7fffff8b, PT ;  /* 0x7fffff8b2d00780c */ /* 0x000fe20003f06070 */
[----:B------:R-:W-:Y:S01]  /*35e0*/  VIADD R45, R205, 0xffffffc4 ;  /* 0xffffffc4cd2d7836 */ /* 0x000fe20000000000 */
[----:B------:R-:W-:Y:S02]  /*35f0*/  SEL R75, RZ, 0x1fffe, P2 ;  /* 0x0001fffeff4b7807 */ /* 0x000fe40001000000 */
[----:B------:R-:W-:Y:S01]  /*3600*/  ISETP.GE.U32.AND P3, PT, R49, 0x7fffffb6, PT ;  /* 0x7fffffb63100780c */ /* 0x000fe20003f66070 */
[----:B------:R-:W-:Y:S01]  /*3610*/  VIADD R49, R205, 0xfffffff4 ;  /* 0xfffffff4cd317836 */ /* 0x000fe20000000000 */
[----:B------:R-:W-:Y:S01]  /*3620*/  ISETP.GE.U32.AND P2, PT, R39, 0x7fffff8c, PT ;  /* 0x7fffff8c2700780c */ /* 0x000fe20003f46070 */
[----:B------:R-:W-:Y:S01]  /*3630*/  VIADD R39, R205, 0xffffffc5 ;  /* 0xffffffc5cd277836 */ /* 0x000fe20000000000 */
[----:B------:R-:W-:-:S02]  /*3640*/  SEL R74, RZ, 0x4, P0 ;  /* 0x00000004ff4a7807 */ /* 0x000fc40000000000 */
[----:B------:R-:W-:Y:S01]  /*3650*/  ISETP.GE.U32.AND P0, PT, R45, 0x7fffff85, PT ;  /* 0x7fffff852d00780c */ /* 0x000fe20003f06070 */
[----:B------:R-:W-:Y:S01]  /*3660*/  VIADD R45, R205, 0xffffffc7 ;  /* 0xffffffc7cd2d7836 */ /* 0x000fe20000000000 */
[----:B0-----:R-:W-:Y:S02]  /*3670*/  SEL R69, RZ, 0x7fff8, P2 ;  /* 0x0007fff8ff457807 */ /* 0x001fe40001000000 */
[----:B------:R-:W-:Y:S01]  /*3680*/  ISETP.GE.U32.AND P6, PT, R49, 0x7fffffb5, PT ;  /* 0x7fffffb53100780c */ /* 0x000fe20003fc6070 */
[----:B------:R-:W-:Y:S01]  /*3690*/  VIADD R49, R205, 0xffffffc6 ;  /* 0xffffffc6cd317836 */ /* 0x000fe20000000000 */
[----:B------:R-:W-:Y:S01]  /*36a0*/  ISETP.GE.U32.AND P2, PT, R39, 0x7fffff86, PT ;  /* 0x7fffff862700780c */ /* 0x000fe20003f46070 */
[----:B------:R-:W-:Y:S01]  /*36b0*/  VIADD R39, R205, 0xffffffc1 ;  /* 0xffffffc1cd277836 */ /* 0x000fe20000000000 */
[----:B------:R-:W-:Y:S02]  /*36c0*/  SEL R121, RZ, 0x1fffe, P5 ;  /* 0x0001fffeff797807 */ /* 0x000fe40002800000 */
[----:B------:R-:W-:-:S02]  /*36d0*/  SEL R81, RZ, 0x1fffe, P2 ;  /* 0x0001fffeff517807 */ /* 0x000fc40001000000 */
[----:B------:R-:W-:Y:S02]  /*36e0*/  SEL R68, RZ, 0x1, P0 ;  /* 0x00000001ff447807 */ /* 0x000fe40000000000 */
[----:B------:R-:W-:Y:S01]  /*36f0*/  ISETP.GE.U32.AND P2, PT, R45, 0x7fffff88, PT ;  /* 0x7fffff882d00780c */ /* 0x000fe20003f46070 */
[----:B------:R-:W-:Y:S01]  /*3700*/  VIADD R45, R205, 0xffffffc2 ;  /* 0xffffffc2cd2d7836 */ /* 0x000fe20000000000 */
[----:B------:R-:W-:Y:S02]  /*3710*/  ISETP.GE.U32.AND P0, PT, R49, 0x7fffff87, PT ;  /* 0x7fffff873100780c */ /* 0x000fe40003f06070 */
[----:B------:R-:W-:Y:S01]  /*3720*/  ISETP.GE.U32.AND P5, PT, R39, 0x7fffff82, PT ;  /* 0x7fffff822700780c */ /* 0x000fe20003fa6070 */
[----:B------:R-:W-:Y:S01]  /*3730*/  VIADD R39, R205, 0xffffffc3 ;  /* 0xffffffc3cd277836 */ /* 0x000fe20000000000 */
[----:B------:R-:W-:Y:S02]  /*3740*/  SEL R132, RZ, 0x4, P0 ;  /* 0x00000004ff847807 */ /* 0x000fe40000000000 */
[----:B------:R-:W-:-:S02]  /*3750*/  SEL R79, RZ, 0x7fff8, P2 ;  /* 0x0007fff8ff4f7807 */ /* 0x000fc40001000000 */
[----:B------:R-:W-:Y:S01]  /*3760*/  ISETP.GE.U32.AND P0, PT, R45, 0x7fffff83, PT ;  /* 0x7fffff832d00780c */ /* 0x000fe20003f06070 */
[----:B------:R-:W-:Y:S01]  /*3770*/  VIADD R45, R205, 0xffffffdc ;  /* 0xffffffdccd2d7836 */ /* 0x000fe20000000000 */
        /* <DEDUP_REMOVED lines=8> */
[----:B------:R-:W-:-:S02]  /*3800*/  SEL R90, RZ, 0x1, P0 ;  /* 0x00000001ff5a7807 */ /* 0x000fc40000000000 */
        /* <DEDUP_REMOVED lines=28> */
[C---:B------:R-:W-:Y:S01]  /*39d0*/  VIADD R39, R205.reuse, 0xffffffd1 ;  /* 0xffffffd1cd277836 */ /* 0x040fe20000000000 */
[----:B------:R-:W-:Y:S01]  /*39e0*/  SEL R96, RZ, 0x4, P0 ;  /* 0x00000004ff607807 */ /* 0x000fe20000000000 */
[----:B------:R-:W-:Y:S01]  /*39f0*/  VIADD R49, R205, 0xffffffd2 ;  /* 0xffffffd2cd317836 */ /* 0x000fe20000000000 */
[----:B------:R-:W-:Y:S01]  /*3a00*/  ISETP.GE.U32.AND P0, PT, R45, 0x7fffff91, PT ;  /* 0x7fffff912d00780c */ /* 0x000fe20003f06070 */
[----:B------:R-:W-:Y:S01]  /*3a10*/  VIADD R45, R205, 0xffffffd3 ;  /* 0xffffffd3cd2d7836 */ /* 0x000fe20000000000 */
[----:B------:R-:W-:Y:S02]  /*3a20*/  SEL R101, RZ, 0x7fff8, P2 ;  /* 0x0007fff8ff657807 */ /* 0x000fe40001000000 */
[----:B------:R-:W-:Y:S01]  /*3a30*/  ISETP.GE.U32.AND P2, PT, R39, 0x7fffff92, PT ;  /* 0x7fffff922700780c */ /* 0x000fe20003f46070 */
[----:B------:R-:W-:Y:S01]  /*3a40*/  VIADD R55, R205, 0xfffffff3 ;  /* 0xfffffff3cd377836 */ /* 0x000fe20000000000 */
[----:B------:R-:W-:Y:S01]  /*3a50*/  SEL R100, RZ, 0x1, P0 ;  /* 0x00000001ff647807 */ /* 0x000fe20000000000 */
[----:B------:R-:W-:Y:S01]  /*3a60*/  IMAD R39, R135, 0xa, RZ ;  /* 0x0000000a87277824 */ /* 0x000fe200078e02ff */
[----:B------:R-:W-:-:S02]  /*3a70*/  ISETP.GE.U32.AND P0, PT, R49, 0x7fffff93, PT ;  /* 0x7fffff933100780c */ /* 0x000fc40003f06070 */
[----:B------:R-:W-:Y:S02]  /*3a80*/  SEL R107, RZ, 0x1fffe, P2 ;  /* 0x0001fffeff6b7807 */ /* 0x000fe40001000000 */
[----:B------:R-:W-:Y:S01]  /*3a90*/  ISETP.GE.U32.AND P2, PT, R45, 0x7fffff94, PT ;  /* 0x7fffff942d00780c */ /* 0x000fe20003f46070 */
[----:B------:R-:W-:Y:S01]  /*3aa0*/  IMAD R45, R135, 0xb, RZ ;  /* 0x0000000b872d7824 */ /* 0x000fe200078e02ff */
[----:B------:R-:W-:Y:S02]  /*3ab0*/  ISETP.GE.U32.AND P4, PT, R55, 0x7fffffb4, PT ;  /* 0x7fffffb43700780c */ /* 0x000fe40003f86070 */
[----:B------:R-:W-:Y:S02]  /*3ac0*/  SEL R146, RZ, 0x4, P0 ;  /* 0x00000004ff927807 */ /* 0x000fe40000000000 */
[----:B------:R-:W-:Y:S02]  /*3ad0*/  SHF.R.S32.HI R55, RZ, 0x1f, R39 ;  /* 0x0000001fff377819 */ /* 0x000fe40000011427 */
[----:B------:R-:W-:-:S02]  /*3ae0*/  IADD3 R84, P0, PT, R39, R140, RZ ;  /* 0x0000008c27547210 */ /* 0x000fc40007f1e0ff */
[----:B------:R-:W-:Y:S01]  /*3af0*/  SEL R105, RZ, 0x7fff8, P2 ;  /* 0x0007fff8ff697807 */ /* 0x000fe20001000000 */
[----:B------:R-:W-:Y:S01]  /*3b00*/  IMAD R49, R135, 0xc, RZ ;  /* 0x0000000c87317824 */ /* 0x000fe200078e02ff */
[----:B------:R-:W-:Y:S02]  /*3b10*/  SHF.R.S32.HI R87, RZ, 0x1f, R45 ;  /* 0x0000001fff577819 */ /* 0x000fe4000001142d */
[-C--:B------:R-:W-:Y:S01]  /*3b20*/  IADD3 R86, P2, PT, R45, R140.reuse, RZ ;  /* 0x0000008c2d567210 */ /* 0x080fe20007f5e0ff */
[----:B------:R-:W-:Y:S01]  /*3b30*/  IMAD.X R85, R55, 0x1, R133, P0 ;  /* 0x0000000137557824 */ /* 0x000fe200000e0685 */
[----:B------:R-:W-:Y:S01]  /*3b40*/  ISETP.GE.U32.AND P0, PT, R88, 0x7fffffa1, PT ;  /* 0x7fffffa15800780c */ /* 0x000fe20003f06070 */
[----:B------:R-:W-:Y:S01]  /*3b50*/  VIADD R55, R205, 0xffffffc0 ;  /* 0xffffffc0cd377836 */ /* 0x000fe20000000000 */
[----:B------:R-:W-:Y:S01]  /*3b60*/  SHF.R.S32.HI R123, RZ, 0x1f, R49 ;  /* 0x0000001fff7b7819 */ /* 0x000fe20000011431 */
[----:B------:R-:W-:Y:S01]  /*3b70*/  IMAD.X R87, R87, 0x1, R133, P2 ;  /* 0x0000000157577824 */ /* 0x000fe200010e0685 */
[----:B------:R-:W-:Y:S01]  /*3b80*/  IADD3 R88, P2, PT, R49, R140, RZ ;  /* 0x0000008c31587210 */ /* 0x000fe20007f5e0ff */
[----:B------:R-:W-:Y:S01]  /*3b90*/  IMAD.IADD R104, R80, 0x1, R89 ;  /* 0x0000000150687824 */ /* 0x000fe200078e0259 */
[----:B------:R-:W-:Y:S01]  /*3ba0*/  SEL R80, RZ, 0x1, P0 ;  /* 0x00000001ff507807 */ /* 0x000fe20000000000 */
[----:B------:R-:W-:-:S02]  /*3bb0*/  IMAD.IADD R108, R108, 0x1, R113 ;  /* 0x000000016c6c7824 */ /* 0x000fc400078e0271 */
[----:B------:R-:W-:Y:S01]  /*3bc0*/  IMAD.IADD R38, R38, 0x1, R65 ;  /* 0x0000000126267824 */ /* 0x000fe200078e0241 */
[----:B------:R-:W-:Y:S01]  /*3bd0*/  SEL R91, RZ, 0x1fffe, P5 ;  /* 0x0001fffeff5b7807 */ /* 0x000fe20002800000 */
[----:B------:R-:W-:Y:S01]  /*3be0*/  IMAD.X R89, R123, 0x1, R133, P2 ;  /* 0x000000017b597824 */ /* 0x000fe200010e0685 */
[----:B------:R-:W-:Y:S01]  /*3bf0*/  ISETP.GE.U32.AND P2, PT, R55, 0x7fffff81, PT ;  /* 0x7fffff813700780c */ /* 0x000fe20003f46070 */
[----:B------:R-:W-:Y:S01]  /*3c00*/  IMAD.IADD R121, R80, 0x1, R121 ;  /* 0x0000000150797824 */ /* 0x000fe200078e0279 */
[----:B------:R-:W-:Y:S01]  /*3c10*/  LOP3.LUT R108, R108, 0x3, RZ, 0xc0, !PT ;  /* 0x000000036c6c7812 */ /* 0x000fe200078ec0ff */
[----:B------:R-:W-:Y:S01]  /*3c20*/  IMAD.IADD R112, R112, 0x1, R117 ;  /* 0x0000000170707824 */ /* 0x000fe200078e0275 */
[----:B------:R-:W-:Y:S01]  /*3c30*/  SEL R80, RZ, 0x1, P2 ;  /* 0x00000001ff507807 */ /* 0x000fe20001000000 */
[----:B------:R-:W-:Y:S01]  /*3c40*/  IMAD.IADD R44, R44, 0x1, R75 ;  /* 0x000000012c2c7824 */ /* 0x000fe200078e024b */
[----:B------:R-:W-:Y:S01]  /*3c50*/  IADD3 R106, PT, PT, R108, R111, R106 ;  /* 0x0000006f6c6a7210 */ /* 0x000fe20007ffe06a */
[----:B------:R-:W-:Y:S01]  /*3c60*/  IMAD.IADD R68, R68, 0x1, R81 ;  /* 0x0000000144447824 */ /* 0x000fe200078e0251 */
[----:B------:R-:W-:Y:S01]  /*3c70*/  LOP3.LUT R38, R38, 0x3, RZ, 0xc0, !PT ;  /* 0x0000000326267812 */ /* 0x000fe200078ec0ff */
[----:B------:R-:W-:Y:S01]  /*3c80*/  IMAD.IADD R90, R90, 0x1, R95 ;  /* 0x000000015a5a7824 */ /* 0x000fe200078e025f */
[----:B------:R-:W-:Y:S01]  /*3c90*/  LOP3.LUT R121, R121, 0x3, RZ, 0xc0, !PT ;  /* 0x0000000379797812 */ /* 0x000fe200078ec0ff */
[----:B------:R-:W-:Y:S01]  /*3ca0*/  IMAD.IADD R80, R80, 0x1, R91 ;  /* 0x0000000150507824 */ /* 0x000fe200078e025b */
[----:B------:R-:W-:Y:S01]  /*3cb0*/  IADD3 R64, PT, PT, R38, R59, R64 ;  /* 0x0000003b26407210 */ /* 0x000fe20007ffe040 */
[----:B------:R-:W-:Y:S01]  /*3cc0*/  IMAD.SHL.U32 R59, R106, 0x100, RZ ;  /* 0x000001006a3b7824 */ /* 0x000fe200078e00ff */
[----:B------:R-:W-:Y:S01]  /*3cd0*/  LOP3.LUT R104, R104, 0x3, RZ, 0xc0, !PT ;  /* 0x0000000368687812 */ /* 0x000fe200078ec0ff */
[----:B------:R0:W2:Y:S01]  /*3ce0*/  @!P3 LDG.E.U8 R211, desc[UR26][R84.64] ;  /* 0x0000001a54d3b981 */ /* 0x0000a2000c1e1100 */
[----:B------:R-:W-:-:S02]  /*3cf0*/  LOP3.LUT R112, R112, 0x3, RZ, 0xc0, !PT ;  /* 0x0000000370707812 */ /* 0x000fc400078ec0ff */
[----:B------:R-:W-:Y:S01]  /*3d00*/  IADD3 R114, PT, PT, R121, R119, R114 ;  /* 0x0000007779727210 */ /* 0x000fe20007ffe072 */
[----:B------:R1:W2:Y:S01]  /*3d10*/  @!P6 LDG.E.U8 R216, desc[UR26][R86.64] ;  /* 0x0000001a56d8e981 */ /* 0x0002a2000c1e1100 */
[----:B------:R-:W-:Y:S02]  /*3d20*/  IADD3 R102, PT, PT, R104, R109, R102 ;  /* 0x0000006d68667210 */ /* 0x000fe40007ffe066 */
[----:B------:R-:W-:Y:S01]  /*3d30*/  IADD3 R110, PT, PT, R112, R115, R110 ;  /* 0x00000073706e7210 */ /* 0x000fe20007ffe06e */
[----:B------:R0:W2:Y:S01]  /*3d40*/  @!P4 LDG.E.U8 R191, desc[UR26][R88.64] ;  /* 0x0000001a58bfc981 */ /* 0x0000a2000c1e1100 */
[----:B------:R-:W-:Y:S02]  /*3d50*/  LOP3.LUT R80, R80, 0x3, RZ, 0xc0, !PT ;  /* 0x0000000350507812 */ /* 0x000fe400078ec0ff */
[----:B------:R-:W-:Y:S02]  /*3d60*/  LOP3.LUT R65, R114, 0xf, RZ, 0xc0, !PT ;  /* 0x0000000f72417812 */ /* 0x000fe400078ec0ff */
[----:B------:R-:W-:-:S02]  /*3d70*/  LOP3.LUT R59, R59, 0xf00, RZ, 0xe2, !PT ;  /* 0x00000f003b3b7812 */ /* 0x000fc400078ee2ff */
[----:B------:R-:W-:Y:S01]  /*3d80*/  LOP3.LUT R44, R44, 0x3, RZ, 0xc0, !PT ;  /* 0x000000032c2c7812 */ /* 0x000fe200078ec0ff */
[----:B------:R-:W-:Y:S01]  /*3d90*/  IMAD R134, R110, 0x10, R65 ;  /* 0x000000106e867824 */ /* 0x000fe200078e0241 */
[----:B------:R-:W-:Y:S01]  /*3da0*/  IADD3 R148, PT, PT, R80, R83, R148 ;  /* 0x0000005350947210 */ /* 0x000fe20007ffe094 */
[----:B------:R-:W-:Y:S01]  /*3db0*/  IMAD R80, R102, 0x1000, R59 ;  /* 0x0000100066507824 */ /* 0x000fe200078e023b */
[----:B------:R-:W-:Y:S01]  /*3dc0*/  IADD3 R74, PT, PT, R44, R69, R74 ;  /* 0x000000452c4a7210 */ /* 0x000fe20007ffe04a */
[C---:B------:R-:W-:Y:S01]  /*3dd0*/  IMAD R59, R135.reuse, 0xd, RZ ;  /* 0x0000000d873b7824 */ /* 0x040fe200078e02ff */
[----:B------:R-:W-:Y:S01]  /*3de0*/  LOP3.LUT R68, R68, 0x3, RZ, 0xc0, !PT ;  /* 0x0000000344447812 */ /* 0x000fe200078ec0ff */
[C---:B------:R-:W-:Y:S01]  /*3df0*/  IMAD R65, R135.reuse, 0xe, RZ ;  /* 0x0000000e87417824 */ /* 0x040fe200078e02ff */
[----:B------:R-:W-:Y:S01]  /*3e00*/  LOP3.LUT R44, R90, 0x3, RZ, 0xc0, !PT ;  /* 0x000000035a2c7812 */ /* 0x000fe200078ec0ff */
[C---:B------:R-:W-:Y:S02]  /*3e10*/  IMAD R69, R135.reuse, 0xf, RZ ;  /* 0x0000000f87457824 */ /* 0x040fe400078e02ff */
[C---:B------:R-:W-:Y:S01]  /*3e20*/  IMAD.SHL.U32 R75, R135.reuse, 0x10, RZ ;  /* 0x00000010874b7824 */ /* 0x040fe200078e00ff */
[----:B------:R-:W-:Y:S01]  /*3e30*/  IADD3 R132, PT, PT, R68, R79, R132 ;  /* 0x0000004f44847210 */ /* 0x000fe20007ffe084 */
[C---:B------:R-:W-:Y:S01]  /*3e40*/  IMAD R79, R135.reuse, 0x11, RZ ;  /* 0x00000011874f7824 */ /* 0x040fe200078e02ff */
[----:B------:R-:W-:Y:S01]  /*3e50*/  SHF.R.S32.HI R143, RZ, 0x1f, R59 ;  /* 0x0000001fff8f7819 */ /* 0x000fe2000001143b */
[----:B------:R-:W-:Y:S01]  /*3e60*/  IMAD R81, R135, 0x12, RZ ;  /* 0x0000001287517824 */ /* 0x000fe200078e02ff */
[----:B------:R-:W-:-:S02]  /*3e70*/  SHF.R.S32.HI R161, RZ, 0x1f, R65 ;  /* 0x0000001fffa17819 */ /* 0x000fc40000011441 */
[-C--:B------:R-:W-:Y:S02]  /*3e80*/  IADD3 R250, P3, PT, R59, R140.reuse, RZ ;  /* 0x0000008c3bfa7210 */ /* 0x080fe40007f7e0ff */
[-C--:B------:R-:W-:Y:S02]  /*3e90*/  IADD3 R236, P6, PT, R65, R140.reuse, RZ ;  /* 0x0000008c41ec7210 */ /* 0x080fe40007fde0ff */
[----:B------:R-:W-:Y:S01]  /*3ea0*/  IADD3 R44, PT, PT, R44, R93, R82 ;  /* 0x0000005d2c2c7210 */ /* 0x000fe20007ffe052 */
[----:B------:R-:W-:Y:S01]  /*3eb0*/  IMAD R82, R135, 0x13, RZ ;  /* 0x0000001387527824 */ /* 0x000fe200078e02ff */
[----:B------:R-:W-:Y:S02]  /*3ec0*/  SHF.R.S32.HI R171, RZ, 0x1f, R69 ;  /* 0x0000001fffab7819 */ /* 0x000fe40000011445 */
[----:B------:R-:W-:Y:S01]  /*3ed0*/  IADD3 R208, P4, PT, R69, R140, RZ ;  /* 0x0000008c45d07210 */ /* 0x000fe20007f9e0ff */
[----:B------:R-:W-:Y:S01]  /*3ee0*/  IMAD R83, R135, 0x14, RZ ;  /* 0x0000001487537824 */ /* 0x000fe200078e02ff */
[----:B------:R-:W-:-:S02]  /*3ef0*/  SHF.R.S32.HI R173, RZ, 0x1f, R75 ;  /* 0x0000001fffad7819 */ /* 0x000fc4000001144b */
[-C--:B------:R-:W-:Y:S01]  /*3f00*/  IADD3 R218, P5, PT, R75, R140.reuse, RZ ;  /* 0x0000008c4bda7210 */ /* 0x080fe20007fbe0ff */
[----:B------:R-:W-:Y:S01]  /*3f10*/  IMAD.X R251, R143, 0x1, R133, P3 ;  /* 0x000000018ffb7824 */ /* 0x000fe200018e0685 */
[----:B------:R-:W-:Y:S01]  /*3f20*/  SHF.R.S32.HI R179, RZ, 0x1f, R79 ;  /* 0x0000001fffb37819 */ /* 0x000fe2000001144f */
[----:B------:R-:W-:Y:S01]  /*3f30*/  IMAD.X R237, R161, 0x1, R133, P6 ;  /* 0x00000001a1ed7824 */ /* 0x000fe200030e0685 */
[----:B------:R-:W-:Y:S01]  /*3f40*/  SHF.R.S32.HI R181, RZ, 0x1f, R81 ;  /* 0x0000001fffb57819 */ /* 0x000fe20000011451 */
[--C-:B------:R-:W-:Y:S01]  /*3f50*/  IMAD.X R209, R171, 0x1, R133.reuse, P4 ;  /* 0x00000001abd17824 */ /* 0x100fe200020e0685 */
[-C--:B------:R-:W-:Y:S01]  /*3f60*/  IADD3 R192, P3, PT, R79, R140.reuse, RZ ;  /* 0x0000008c4fc07210 */ /* 0x080fe20007f7e0ff */
[----:B0-----:R-:W-:Y:S01]  /*3f70*/  IMAD R84, R135, 0x15, RZ ;  /* 0x0000001587547824 */ /* 0x001fe200078e02ff */
[-C--:B------:R-:W-:Y:S01]  /*3f80*/  IADD3 R202, P6, PT, R81, R140.reuse, RZ ;  /* 0x0000008c51ca7210 */ /* 0x080fe20007fde0ff */
[----:B------:R-:W-:Y:S01]  /*3f90*/  IMAD.X R219, R173, 0x1, R133, P5 ;  /* 0x00000001addb7824 */ /* 0x000fe200028e0685 */
[----:B------:R-:W-:Y:S01]  /*3fa0*/  SHF.R.S32.HI R183, RZ, 0x1f, R82 ;  /* 0x0000001fffb77819 */ /* 0x000fe20000011452 */
[C---:B------:R-:W-:Y:S01]  /*3fb0*/  IMAD R85, R135.reuse, 0x16, RZ ;  /* 0x0000001687557824 */ /* 0x040fe200078e02ff */
[-C--:B------:R-:W-:Y:S01]  /*3fc0*/  IADD3 R180, P4, PT, R82, R140.reuse, RZ ;  /* 0x0000008c52b47210 */ /* 0x080fe20007f9e0ff */
[----:B-1----:R-:W-:Y:S01]  /*3fd0*/  IMAD R86, R135, 0x17, RZ ;  /* 0x0000001787567824 */ /* 0x002fe200078e02ff */
[----:B------:R-:W-:Y:S01]  /*3fe0*/  SHF.R.S32.HI R185, RZ, 0x1f, R83 ;  /* 0x0000001fffb97819 */ /* 0x000fe20000011453 */
[----:B------:R-:W-:Y:S01]  /*3ff0*/  IMAD.IADD R94, R94, 0x1, R99 ;  /* 0x000000015e5e7824 */ /* 0x000fe200078e0263 */
[-C--:B------:R-:W-:Y:S01]  /*4000*/  IADD3 R246, P5, PT, R83, R140.reuse, RZ ;  /* 0x0000008c53f67210 */ /* 0x080fe20007fbe0ff */
[----:B------:R-:W-:Y:S01]  /*4010*/  IMAD R87, R135, 0x18, RZ ;  /* 0x0000001887577824 */ /* 0x000fe200078e02ff */
[----:B------:R-:W-:Y:S01]  /*4020*/  SHF.R.S32.HI R187, RZ, 0x1f, R84 ;  /* 0x0000001fffbb7819 */ /* 0x000fe20000011454 */
[--C-:B------:R-:W-:Y:S01]  /*4030*/  IMAD.X R193, R179, 0x1, R133.reuse, P3 ;  /* 0x00000001b3c17824 */ /* 0x100fe200018e0685 */
[-C--:B------:R-:W-:Y:S01]  /*4040*/  IADD3 R238, P3, PT, R84, R140.reuse, RZ ;  /* 0x0000008c54ee7210 */ /* 0x080fe20007f7e0ff */
[----:B------:R-:W-:Y:S01]  /*4050*/  IMAD.X R203, R181, 0x1, R133, P6 ;  /* 0x00000001b5cb7824 */ /* 0x000fe200030e0685 */
[----:B------:R-:W-:Y:S01]  /*4060*/  SHF.R.S32.HI R195, RZ, 0x1f, R85 ;  /* 0x0000001fffc37819 */ /* 0x000fe20000011455 */
[--C-:B------:R-:W-:Y:S01]  /*4070*/  IMAD.X R181, R183, 0x1, R133.reuse, P4 ;  /* 0x00000001b7b57824 */ /* 0x100fe200020e0685 */
[----:B------:R-:W-:Y:S01]  /*4080*/  SHF.R.S32.HI R197, RZ, 0x1f, R86 ;  /* 0x0000001fffc57819 */ /* 0x000fe20000011456 */
[----:B------:R-:W-:Y:S01]  /*4090*/  IMAD R88, R135, 0x19, RZ ;  /* 0x0000001987587824 */ /* 0x000fe200078e02ff */
[-C--:B------:R-:W-:Y:S01]  /*40a0*/  IADD3 R212, P6, PT, R85, R140.reuse, RZ ;  /* 0x0000008c55d47210 */ /* 0x080fe20007fde0ff */
[----:B------:R-:W-:Y:S01]  /*40b0*/  IMAD.X R247, R185, 0x1, R133, P5 ;  /* 0x00000001b9f77824 */ /* 0x000fe200028e0685 */
[-C--:B------:R-:W-:Y:S01]  /*40c0*/  IADD3 R220, P4, PT, R86, R140.reuse, RZ ;  /* 0x0000008c56dc7210 */ /* 0x080fe20007f9e0ff */
[C---:B------:R-:W-:Y:S01]  /*40d0*/  IMAD R90, R135.reuse, 0x1b, RZ ;  /* 0x0000001b875a7824 */ /* 0x040fe200078e02ff */
[----:B------:R-:W-:Y:S01]  /*40e0*/  LOP3.LUT R38, R94, 0x3, RZ, 0xc0, !PT ;  /* 0x000000035e267812 */ /* 0x000fe200078ec0ff */
[----:B------:R-:W-:Y:S01]  /*40f0*/  IMAD.IADD R98, R98, 0x1, R103 ;  /* 0x0000000162627824 */ /* 0x000fe200078e0267 */
[----:B------:R-:W-:Y:S01]  /*4100*/  SHF.R.S32.HI R199, RZ, 0x1f, R87 ;  /* 0x0000001fffc77819 */ /* 0x000fe20000011457 */
[----:B------:R-:W-:Y:S01]  /*4110*/  IMAD R91, R135, 0x1c, RZ ;  /* 0x0000001c875b7824 */ /* 0x000fe200078e02ff */
[-C--:B------:R-:W-:Y:S01]  /*4120*/  IADD3 R194, P5, PT, R87, R140.reuse, RZ ;  /* 0x0000008c57c27210 */ /* 0x080fe20007fbe0ff */
[--C-:B------:R-:W-:Y:S01]  /*4130*/  IMAD.X R239, R187, 0x1, R133.reuse, P3 ;  /* 0x00000001bbef7824 */ /* 0x100fe200018e0685 */
[----:B------:R-:W-:Y:S01]  /*4140*/  IADD3 R38, PT, PT, R38, R97, R92 ;  /* 0x0000006126267210 */ /* 0x000fe20007ffe05c */
[----:B------:R-:W-:Y:S01]  /*4150*/  IMAD R89, R135, 0x1a, RZ ;  /* 0x0000001a87597824 */ /* 0x000fe200078e02ff */
[----:B------:R-:W-:Y:S01]  /*4160*/  SHF.R.S32.HI R201, RZ, 0x1f, R88 ;  /* 0x0000001fffc97819 */ /* 0x000fe20000011458 */
[--C-:B------:R-:W-:Y:S01]  /*4170*/  IMAD.X R213, R195, 0x1, R133.reuse, P6 ;  /* 0x00000001c3d57824 */ /* 0x100fe200030e0685 */
[-C--:B------:R-:W-:Y:S01]  /*4180*/  IADD3 R200, P3, PT, R88, R140.reuse, RZ ;  /* 0x0000008c58c87210 */ /* 0x080fe20007f7e0ff */
[--C-:B------:R-:W-:Y:S01]  /*4190*/  IMAD.X R221, R197, 0x1, R133.reuse, P4 ;  /* 0x00000001c5dd7824 */ /* 0x100fe200020e0685 */
[----:B------:R-:W-:Y:S01]  /*41a0*/  SHF.R.S32.HI R217, RZ, 0x1f, R90 ;  /* 0x0000001fffd97819 */ /* 0x000fe2000001145a */
[----:B------:R-:W-:Y:S01]  /*41b0*/  IMAD R92, R135, 0x1d, RZ ;  /* 0x0000001d875c7824 */ /* 0x000fe200078e02ff */
[-C--:B------:R-:W-:Y:S01]  /*41c0*/  IADD3 R242, P4, PT, R90, R140.reuse, RZ ;  /* 0x0000008c5af27210 */ /* 0x080fe20007f9e0ff */
[----:B------:R-:W-:Y:S01]  /*41d0*/  IMAD.X R195, R199, 0x1, R133, P5 ;  /* 0x00000001c7c37824 */ /* 0x000fe200028e0685 */
[----:B------:R-:W-:Y:S01]  /*41e0*/  LOP3.LUT R68, R98, 0x3, RZ, 0xc0, !PT ;  /* 0x0000000362447812 */ /* 0x000fe200078ec0ff */
[C---:B------:R-:W-:Y:S01]  /*41f0*/  IMAD R94, R135.reuse, 0x1f, RZ ;  /* 0x0000001f875e7824 */ /* 0x040fe200078e02ff */
[----:B------:R-:W-:Y:S01]  /*4200*/  SHF.R.S32.HI R223, RZ, 0x1f, R91 ;  /* 0x0000001fffdf7819 */ /* 0x000fe2000001145b */
[----:B------:R-:W-:Y:S01]  /*4210*/  IMAD.SHL.U32 R95, R135, 0x20, RZ ;  /* 0x00000020875f7824 */ /* 0x000fe200078e00ff */
[-C--:B------:R-:W-:Y:S01]  /*4220*/  IADD3 R240, P5, PT, R91, R140.reuse, RZ ;  /* 0x0000008c5bf07210 */ /* 0x080fe20007fbe0ff */
[----:B------:R-:W-:Y:S01]  /*4230*/  IMAD.IADD R100, R100, 0x1, R107 ;  /* 0x0000000164647824 */ /* 0x000fe200078e026b */
[----:B------:R-:W-:Y:S01]  /*4240*/  SHF.R.S32.HI R215, RZ, 0x1f, R89 ;  /* 0x0000001fffd77819 */ /* 0x000fe20000011459 */
[--C-:B------:R-:W-:Y:S01]  /*4250*/  IMAD.X R201, R201, 0x1, R133.reuse, P3 ;  /* 0x00000001c9c97824 */ /* 0x100fe200018e0685 */
[-C--:B------:R-:W-:Y:S01]  /*4260*/  IADD3 R178, P6, PT, R89, R140.reuse, RZ ;  /* 0x0000008c59b27210 */ /* 0x080fe20007fde0ff */
[----:B------:R-:W-:Y:S01]  /*4270*/  IMAD R93, R135, 0x1e, RZ ;  /* 0x0000001e875d7824 */ /* 0x000fe200078e02ff */
[----:B------:R-:W-:Y:S01]  /*4280*/  IADD3 R68, PT, PT, R68, R101, R96 ;  /* 0x0000006544447210 */ /* 0x000fe20007ffe060 */
[--C-:B------:R-:W-:Y:S01]  /*4290*/  IMAD.X R243, R217, 0x1, R133.reuse, P4 ;  /* 0x00000001d9f37824 */ /* 0x100fe200020e0685 */
[----:B------:R-:W-:Y:S01]  /*42a0*/  SHF.R.S32.HI R225, RZ, 0x1f, R92 ;  /* 0x0000001fffe17819 */ /* 0x000fe2000001145c */
[----:B------:R-:W-:Y:S01]  /*42b0*/  IMAD R96, R135, 0x21, RZ ;  /* 0x0000002187607824 */ /* 0x000fe200078e02ff */
[-C--:B------:R-:W-:Y:S01]  /*42c0*/  IADD3 R222, P3, PT, R92, R140.reuse, RZ ;  /* 0x0000008c5cde7210 */ /* 0x080fe20007f7e0ff */
[----:B------:R-:W-:Y:S01]  /*42d0*/  IMAD.X R241, R223, 0x1, R133, P5 ;  /* 0x00000001dff17824 */ /* 0x000fe200028e0685 */
[----:B------:R-:W-:Y:S01]  /*42e0*/  SHF.R.S32.HI R229, RZ, 0x1f, R94 ;  /* 0x0000001fffe57819 */ /* 0x000fe2000001145e */
[C---:B------:R-:W-:Y:S01]  /*42f0*/  IMAD R97, R135.reuse, 0x22, RZ ;  /* 0x0000002287617824 */ /* 0x040fe200078e02ff */
[----:B------:R-:W-:Y:S01]  /*4300*/  IADD3 R142, P4, PT, R94, R140, RZ ;  /* 0x0000008c5e8e7210 */ /* 0x000fe20007f9e0ff */
[----:B------:R-:W-:Y:S01]  /*4310*/  IMAD R98, R135, 0x23, RZ ;  /* 0x0000002387627824 */ /* 0x000fe200078e02ff */
[----:B------:R-:W-:-:S02]  /*4320*/  SHF.R.S32.HI R231, RZ, 0x1f, R95 ;  /* 0x0000001fffe77819 */ /* 0x000fc4000001145f */
[-C--:B------:R-:W-:Y:S01]  /*4330*/  IADD3 R228, P5, PT, R95, R140.reuse, RZ ;  /* 0x0000008c5fe47210 */ /* 0x080fe20007fbe0ff */
[--C-:B------:R-:W-:Y:S01]  /*4340*/  IMAD.X R179, R215, 0x1, R133.reuse, P6 ;  /* 0x00000001d7b37824 */ /* 0x100fe200030e0685 */
[----:B------:R-:W-:Y:S01]  /*4350*/  LOP3.LUT R100, R100, 0x3, RZ, 0xc0, !PT ;  /* 0x0000000364647812 */ /* 0x000fe200078ec0ff */
[----:B------:R-:W-:Y:S01]  /*4360*/  IMAD.X R223, R225, 0x1, R133, P3 ;  /* 0x00000001e1df7824 */ /* 0x000fe200018e0685 */
[----:B------:R-:W-:Y:S01]  /*4370*/  SHF.R.S32.HI R227, RZ, 0x1f, R93 ;  /* 0x0000001fffe37819 */ /* 0x000fe2000001145d */
[--C-:B------:R-:W-:Y:S01]  /*4380*/  IMAD.X R143, R229, 0x1, R133.reuse, P4 ;  /* 0x00000001e58f7824 */ /* 0x100fe200020e0685 */
[-C--:B------:R-:W-:Y:S01]  /*4390*/  IADD3 R196, P6, PT, R93, R140.reuse, RZ ;  /* 0x0000008c5dc47210 */ /* 0x080fe20007fde0ff */
[----:B------:R-:W-:Y:S01]  /*43a0*/  IMAD R99, R135, 0x24, RZ ;  /* 0x0000002487637824 */ /* 0x000fe200078e02ff */
[----:B------:R-:W-:Y:S01]  /*43b0*/  SHF.R.S32.HI R233, RZ, 0x1f, R96 ;  /* 0x0000001fffe97819 */ /* 0x000fe20000011460 */
[----:B------:R-:W-:Y:S01]  /*43c0*/  IMAD.X R229, R231, 0x1, R133, P5 ;  /* 0x00000001e7e57824 */ /* 0x000fe200028e0685 */
[----:B------:R-:W-:-:S02]  /*43d0*/  IADD3 R226, P3, PT, R96, R140, RZ ;  /* 0x0000008c60e27210 */ /* 0x000fc40007f7e0ff */
[----:B------:R-:W-:Y:S01]  /*43e0*/  IADD3 R146, PT, PT, R100, R105, R146 ;  /* 0x0000006964927210 */ /* 0x000fe20007ffe092 */
[----:B------:R-:W-:Y:S01]  /*43f0*/  IMAD R100, R135, 0x25, RZ ;  /* 0x0000002587647824 */ /* 0x000fe200078e02ff */
[----:B------:R-:W-:Y:S02]  /*4400*/  SHF.R.S32.HI R235, RZ, 0x1f, R97 ;  /* 0x0000001fffeb7819 */ /* 0x000fe40000011461 */
[-C--:B------:R-:W-:Y:S01]  /*4410*/  IADD3 R160, P4, PT, R97, R140.reuse, RZ ;  /* 0x0000008c61a07210 */ /* 0x080fe20007f9e0ff */
[----:B------:R-:W-:Y:S01]  /*4420*/  IMAD R101, R135, 0x26, RZ ;  /* 0x0000002687657824 */ /* 0x000fe200078e02ff */
[----:B------:R-:W-:Y:S02]  /*4430*/  SHF.R.S32.HI R245, RZ, 0x1f, R98 ;  /* 0x0000001ffff57819 */ /* 0x000fe40000011462 */
[-C--:B------:R-:W-:Y:S01]  /*4440*/  IADD3 R224, P5, PT, R98, R140.reuse, RZ ;  /* 0x0000008c62e07210 */ /* 0x080fe20007fbe0ff */
[----:B------:R-:W-:Y:S01]  /*4450*/  IMAD.X R197, R227, 0x1, R133, P6 ;  /* 0x00000001e3c57824 */ /* 0x000fe200030e0685 */
        /* <DEDUP_REMOVED lines=8> */
[----:B------:R-:W-:Y:S01]  /*44e0*/  SHF.R.S32.HI R122, RZ, 0x1f, R101 ;  /* 0x0000001fff7a7819 */ /* 0x000fe20000011465 */
[----:B------:R-:W-:Y:S01]  /*44f0*/  IMAD R103, R135, 0x28, RZ ;  /* 0x0000002887677824 */ /* 0x000fe200078e02ff */
[-C--:B------:R-:W-:Y:S01]  /*4500*/  IADD3 R184, P5, PT, R101, R140.reuse, RZ ;  /* 0x0000008c65b87210 */ /* 0x080fe20007fbe0ff */
[----:B------:R-:W-:Y:S01]  /*4510*/  IMAD R104, R135, 0x29, RZ ;  /* 0x0000002987687824 */ /* 0x000fe200078e02ff */
[----:B------:R-:W-:Y:S01]  /*4520*/  SHF.R.S32.HI R124, RZ, 0x1f, R102 ;  /* 0x0000001fff7c7819 */ /* 0x000fe20000011466 */
[--C-:B------:R-:W-:Y:S01]  /*4530*/  IMAD.X R199, R249, 0x1, R133.reuse, P3 ;  /* 0x00000001f9c77824 */ /* 0x100fe200018e0685 */
[-C--:B------:R-:W-:Y:S01]  /*4540*/  IADD3 R182, P3, PT, R102, R140.reuse, RZ ;  /* 0x0000008c66b67210 */ /* 0x080fe20007f7e0ff */
[----:B------:R-:W-:Y:S01]  /*4550*/  IMAD.X R187, R120, 0x1, R133, P4 ;  /* 0x0000000178bb7824 */ /* 0x000fe200020e0685 */
[----:B------:R-:W-:Y:S01]  /*4560*/  SHF.R.S32.HI R126, RZ, 0x1f, R103 ;  /* 0x0000001fff7e7819 */ /* 0x000fe20000011467 */
[----:B------:R-:W-:Y:S01]  /*4570*/  IMAD R105, R135, 0x2a, RZ ;  /* 0x0000002a87697824 */ /* 0x000fe200078e02ff */
[-C--:B------:R-:W-:Y:S01]  /*4580*/  IADD3 R172, P4, PT, R103, R140.reuse, RZ ;  /* 0x0000008c67ac7210 */ /* 0x080fe20007f9e0ff */
[----:B------:R-:W-:Y:S01]  /*4590*/  IMAD.X R185, R122, 0x1, R133, P5 ;  /* 0x000000017ab97824 */ /* 0x000fe200028e0685 */
[----:B------:R-:W-:Y:S01]  /*45a0*/  SHF.R.S32.HI R169, RZ, 0x1f, R104 ;  /* 0x0000001fffa97819 */ /* 0x000fe20000011468 */
[C---:B------:R-:W-:Y:S01]  /*45b0*/  IMAD R106, R135.reuse, 0x2b, RZ ;  /* 0x0000002b876a7824 */ /* 0x040fe200078e02ff */
[-C--:B------:R-:W-:Y:S01]  /*45c0*/  IADD3 R170, P5, PT, R104, R140.reuse, RZ ;  /* 0x0000008c68aa7210 */ /* 0x080fe20007fbe0ff */
        /* <DEDUP_REMOVED lines=36> */
[--C-:B------:R-:W-:Y:S01]  /*4810*/  IMAD.X R137, R131, 0x1, R133.reuse, P3 ;  /* 0x0000000183897824 */ /* 0x100fe200018e0685 */
[----:B------:R-:W-:Y:S01]  /*4820*/  SHF.R.S32.HI R127, RZ, 0x1f, R114 ;  /* 0x0000001fff7f7819 */ /* 0x000fe20000011472 */
[--C-:B------:R-:W-:Y:S01]  /*4830*/  IMAD.X R131, R129, 0x1, R133.reuse, P4 ;  /* 0x0000000181837824 */ /* 0x100fe200020e0685 */
[-C--:B------:R-:W-:Y:S01]  /*4840*/  IADD3 R128, P3, PT, R114, R140.reuse, RZ ;  /* 0x0000008c72807210 */ /* 0x080fe20007f7e0ff */
[----:B------:R-:W-:Y:S01]  /*4850*/  IMAD.X R121, R121, 0x1, R133, P5 ;  /* 0x0000000179797824 */ /* 0x000fe200028e0685 */
[----:B------:R-:W-:Y:S01]  /*4860*/  SHF.R.S32.HI R175, RZ, 0x1f, R115 ;  /* 0x0000001fffaf7819 */ /* 0x000fe20000011473 */
[----:B------:R-:W-:Y:S01]  /*4870*/  IMAD R117, R135, 0x36, RZ ;  /* 0x0000003687757824 */ /* 0x000fe200078e02ff */
[----:B------:R-:W-:Y:S01]  /*4880*/  IADD3 R126, P4, PT, R115, R140, RZ ;  /* 0x0000008c737e7210 */ /* 0x000fe20007f9e0ff */
[----:B------:R-:W-:Y:S01]  /*4890*/  IMAD R119, R135, 0x38, RZ ;  /* 0x0000003887777824 */ /* 0x000fe200078e02ff */
[----:B------:R-:W-:-:S02]  /*48a0*/  SHF.R.S32.HI R125, RZ, 0x1f, R116 ;  /* 0x0000001fff7d7819 */ /* 0x000fc40000011474 */
[-C--:B------:R-:W-:Y:S01]  /*48b0*/  IADD3 R124, P5, PT, R116, R140.reuse, RZ ;  /* 0x0000008c747c7210 */ /* 0x080fe20007fbe0ff */
[--C-:B------:R-:W-:Y:S01]  /*48c0*/  IMAD.X R129, R127, 0x1, R133.reuse, P3 ;  /* 0x000000017f817824 */ /* 0x100fe200018e0685 */
[-C--:B------:R-:W-:Y:S01]  /*48d0*/  IADD3 RZ, P3, PT, R119, R140.reuse, RZ ;  /* 0x0000008c77ff7210 */ /* 0x080fe20007f7e0ff */
[--C-:B------:R-:W-:Y:S01]  /*48e0*/  IMAD.X R127, R175, 0x1, R133.reuse, P4 ;  /* 0x00000001af7f7824 */ /* 0x100fe200020e0685 */
[-C--:B------:R-:W-:Y:S01]  /*48f0*/  IADD3 R122, P4, PT, R117, R140.reuse, RZ ;  /* 0x0000008c757a7210 */ /* 0x080fe20007f9e0ff */
[----:B------:R-:W-:Y:S01]  /*4900*/  IMAD.X R125, R125, 0x1, R133, P5 ;  /* 0x000000017d7d7824 */ /* 0x000fe200028e0685 */
[----:B------:R-:W-:Y:S02]  /*4910*/  SHF.R.S32.HI R123, RZ, 0x1f, R117 ;  /* 0x0000001fff7b7819 */ /* 0x000fe40000011475 */
[----:B------:R-:W-:Y:S02]  /*4920*/  SHF.R.S32.HI R141, RZ, 0x1f, R118 ;  /* 0x0000001fff8d7819 */ /* 0x000fe40000011476 */
[----:B------:R-:W-:-:S02]  /*4930*/  IADD3 R140, P5, PT, R118, R140, RZ ;  /* 0x0000008c768c7210 */ /* 0x000fc40007fbe0ff */
[----:B------:R-:W-:Y:S02]  /*4940*/  SHF.R.S32.HI R175, RZ, 0x1f, R119 ;  /* 0x0000001fffaf7819 */ /* 0x000fe40000011477 */
[----:B------:R-:W-:Y:S01]  /*4950*/  LOP3.LUT R215, R134, 0xff, RZ, 0xc0, !PT ;  /* 0x000000ff86d77812 */ /* 0x000fe200078ec0ff */
[--C-:B------:R-:W-:Y:S02]  /*4960*/  IMAD.X R123, R123, 0x1, R133.reuse, P4 ;  /* 0x000000017b7b7824 */ /* 0x100fe400020e0685 */
[--C-:B------:R-:W-:Y:S02]  /*4970*/  IMAD.X R141, R141, 0x1, R133.reuse, P5 ;  /* 0x000000018d8d7824 */ /* 0x100fe400028e0685 */
[----:B------:R-:W-:Y:S01]  /*4980*/  IMAD.X R133, R175, 0x1, R133, P3 ;  /* 0x00000001af857824 */ /* 0x000fe200018e0685 */
[----:B------:R-:W-:Y:S01]  /*4990*/  LOP3.LUT R175, R148, 0xf, RZ, 0xc0, !PT ;  /* 0x0000000f94af7812 */ /* 0x000fe200078ec0ff */
[----:B------:R-:W-:Y:S01]  /*49a0*/  IMAD.IADD R80, R80, 0x1, R215 ;  /* 0x0000000150507824 */ /* 0x000fe200078e02d7 */
[----:B------:R-:W-:Y:S01]  /*49b0*/  ISETP.GE.U32.AND P4, PT, R150, 0x7fffffb3, PT ;  /* 0x7fffffb39600780c */ /* 0x000fe20003f86070 */
[----:B------:R-:W-:-:S02]  /*49c0*/  IMAD.SHL.U32 R134, R74, 0x100, RZ ;  /* 0x000001004a867824 */ /* 0x000fc400078e00ff */
[----:B------:R-:W-:Y:S01]  /*49d0*/  IMAD R74, R132, 0x10, R175 ;  /* 0x00000010844a7824 */ /* 0x000fe200078e02af */
[----:B------:R-:W-:Y:S01]  /*49e0*/  LOP3.LUT R132, R80, 0xffff, RZ, 0xc0, !PT ;  /* 0x0000ffff50847812 */ /* 0x000fe200078ec0ff */
[----:B------:R-:W-:Y:S01]  /*49f0*/  VIADD R150, R205, 0xfffffff0 ;  /* 0xfffffff0cd967836 */ /* 0x000fe20000000000 */
[----:B------:R-:W-:Y:S02]  /*4a00*/  ISETP.GE.U32.AND P5, PT, R152, 0x7fffffb2, PT ;  /* 0x7fffffb29800780c */ /* 0x000fe40003fa6070 */
[----:B------:R-:W-:Y:S02]  /*4a10*/  SHF.R.U32.HI R80, RZ, 0xf, R132 ;  /* 0x0000000fff507819 */ /* 0x000fe40000011684 */
[----:B------:R-:W-:Y:S02]  /*4a20*/  LOP3.LUT R175, R134, 0xf00, RZ, 0xe2, !PT ;  /* 0x00000f0086af7812 */ /* 0x000fe400078ee2ff */
[----:B------:R-:W-:Y:S01]  /*4a30*/  LOP3.LUT P6, RZ, R80, 0x1, RZ, 0xc0, !PT ;  /* 0x0000000150ff7812 */ /* 0x000fe200078cc0ff */
[----:B------:R0:W2:Y:S01]  /*4a40*/  @!P4 LDG.E.U8 R204, desc[UR26][R250.64] ;  /* 0x0000001afaccc981 */ /* 0x0000a2000c1e1100 */
[----:B------:R-:W-:Y:S01]  /*4a50*/  ISETP.GE.U32.AND P3, PT, R150, 0x7fffffb1, PT ;  /* 0x7fffffb19600780c */ /* 0x000fe20003f66070 */
[----:B------:R-:W-:Y:S01]  /*4a60*/  IMAD R64, R64, 0x1000, R175 ;  /* 0x0000100040407824 */ /* 0x000fe200078e02af */
[----:B------:R-:W-:-:S02]  /*4a70*/  LOP3.LUT R215, R146, 0xf, RZ, 0xc0, !PT ;  /* 0x0000000f92d77812 */ /* 0x000fc400078ec0ff */
[--C-:B------:R-:W-:Y:S02]  /*4a80*/  SHF.R.U32.HI R80, RZ, 0xe, R132.reuse ;  /* 0x0000000eff507819 */ /* 0x100fe40000011684 */
[----:B------:R-:W-:Y:S01]  /*4a90*/  PRMT R175, RZ, 0x7610, R175 ;  /* 0x00007610ffaf7816 */ /* 0x000fe200000000af */
[----:B------:R-:W-:Y:S01]  /*4aa0*/  IMAD R68, R68, 0x10, R215 ;  /* 0x0000001044447824 */ /* 0x000fe200078e02d7 */
[----:B------:R-:W-:Y:S01]  /*4ab0*/  LOP3.LUT P4, RZ, R80, 0x1, RZ, 0xc0, !PT ;  /* 0x0000000150ff7812 */ /* 0x000fe2000788c0ff */
[----:B------:R-:W-:Y:S01]  /*4ac0*/  IMAD.SHL.U32 R215, R38, 0x100, RZ ;  /* 0x0000010026d77824 */ /* 0x000fe200078e00ff */
[----:B------:R-:W-:Y:S02]  /*4ad0*/  SHF.R.U32.HI R80, RZ, 0xd, R132 ;  /* 0x0000000dff507819 */ /* 0x000fe40000011684 */
[----:B------:R-:W-:Y:S01]  /*4ae0*/  PRMT R38, RZ, 0x7610, R38 ;  /* 0x00007610ff267816 */ /* 0x000fe20000000026 */
[----:B------:R1:W2:Y:S01]  /*4af0*/  @!P5 LDG.E.U8 R175, desc[UR26][R236.64] ;  /* 0x0000001aecafd981 */ /* 0x0002a2000c1e1100 */
[----:B------:R-:W-:-:S02]  /*4b00*/  LOP3.LUT P5, RZ, R80, 0x1, RZ, 0xc0, !PT ;  /* 0x0000000150ff7812 */ /* 0x000fc400078ac0ff */
[----:B------:R-:W-:Y:S02]  /*4b10*/  SHF.R.U32.HI R80, RZ, 0xc, R132 ;  /* 0x0000000cff507819 */ /* 0x000fe40000011684 */
[----:B------:R-:W-:Y:S01]  /*4b20*/  LOP3.LUT R215, R215, 0xf00, RZ, 0xe2, !PT ;  /* 0x00000f00d7d77812 */ /* 0x000fe200078ee2ff */
[----:B------:R3:W2:Y:S01]  /*4b30*/  @!P3 LDG.E.U8 R38, desc[UR26][R208.64] ;  /* 0x0000001ad026b981 */ /* 0x0006a2000c1e1100 */
[----:B0-----:R-:W-:Y:S02]  /*4b40*/  PRMT R250, RZ, 0x7610, R250 ;  /* 0x00007610fffa7816 */ /* 0x001fe400000000fa */
[----:B------:R-:W-:Y:S02]  /*4b50*/  LOP3.LUT P3, RZ, R80, 0x1, RZ, 0xc0, !PT ;  /* 0x0000000150ff7812 */ /* 0x000fe4000786c0ff */
[----:B------:R-:W-:Y:S01]  /*4b60*/  SHF.R.U32.HI R80, RZ, 0xb, R132 ;  /* 0x0000000bff507819 */ /* 0x000fe20000011684 */
[----:B------:R-:W-:Y:S01]  /*4b70*/  IMAD R44, R44, 0x1000, R215 ;  /* 0x000010002c2c7824 */ /* 0x000fe200078e02d7 */
[----:B-1----:R-:W-:Y:S01]  /*4b80*/  PRMT R236, RZ, 0x7610, R236 ;  /* 0x00007610ffec7816 */ /* 0x002fe200000000ec */
[----:B------:R0:W2:Y:S01]  /*4b90*/  @P6 LDG.E.U8 R250, desc[UR26][R218.64] ;  /* 0x0000001adafa6981 */ /* 0x0000a2000c1e1100 */
[----:B---3--:R-:W-:-:S02]  /*4ba0*/  PRMT R209, RZ, 0x7610, R209 ;  /* 0x00007610ffd17816 */ /* 0x008fc400000000d1 */
[----:B------:R-:W-:Y:S02]  /*4bb0*/  LOP3.LUT R215, R74, 0xff, RZ, 0xc0, !PT ;  /* 0x000000ff4ad77812 */ /* 0x000fe400078ec0ff */
[----:B------:R1:W3:Y:S01]  /*4bc0*/  @P4 LDG.E.U8 R236, desc[UR26][R192.64] ;  /* 0x0000001ac0ec4981 */ /* 0x0002e2000c1e1100 */
[----:B------:R-:W-:Y:S02]  /*4bd0*/  LOP3.LUT P6, RZ, R80, 0x1, RZ, 0xc0, !PT ;  /* 0x0000000150ff7812 */ /* 0x000fe400078cc0ff */
[--C-:B------:R-:W-:Y:S01]  /*4be0*/  SHF.R.U32.HI R74, RZ, 0x9, R132.reuse ;  /* 0x00000009ff4a7819 */ /* 0x100fe20000011684 */
[----:B------:R1:W2:Y:S01]  /*4bf0*/  @P5 LDG.E.U8 R209, desc[UR26][R202.64] ;  /* 0x0000001acad15981 */ /* 0x0002a2000c1e1100 */
[----:B------:R-:W-:Y:S02]  /*4c00*/  SHF.R.U32.HI R80, RZ, 0xa, R132 ;  /* 0x0000000aff507819 */ /* 0x000fe40000011684 */
[----:B0-----:R-:W-:Y:S02]  /*4c10*/  PRMT R218, RZ, 0x7610, R218 ;  /* 0x00007610ffda7816 */ /* 0x001fe400000000da */
[----:B------:R-:W-:-:S02]  /*4c20*/  LOP3.LUT P5, RZ, R74, 0x1, RZ, 0xc0, !PT ;  /* 0x000000014aff7812 */ /* 0x000fc400078ac0ff */
[----:B------:R-:W-:Y:S02]  /*4c30*/  LOP3.LUT P4, RZ, R80, 0x1, RZ, 0xc0, !PT ;  /* 0x0000000150ff7812 */ /* 0x000fe4000788c0ff */
[--C-:B------:R-:W-:Y:S01]  /*4c40*/  SHF.R.U32.HI R74, RZ, 0x8, R132.reuse ;  /* 0x00000008ff4a7819 */ /* 0x100fe20000011684 */
[----:B------:R0:W2:Y:S01]  /*4c50*/  @P3 LDG.E.U8 R218, desc[UR26][R180.64] ;  /* 0x0000001ab4da3981 */ /* 0x0000a2000c1e1100 */
[----:B-1----:R-:W-:Y:S02]  /*4c60*/  PRMT R193, RZ, 0x7610, R193 ;  /* 0x00007610ffc17816 */ /* 0x002fe400000000c1 */
[----:B------:R-:W-:Y:S02]  /*4c70*/  LOP3.LUT P3, RZ, R74, 0x1, RZ, 0xc0, !PT ;  /* 0x000000014aff7812 */ /* 0x000fe4000786c0ff */
[----:B------:R-:W-:Y:S02]  /*4c80*/  SHF.R.U32.HI R74, RZ, 0x7, R132 ;  /* 0x00000007ff4a7819 */ /* 0x000fe40000011684 */
[----:B------:R-:W-:Y:S01]  /*4c90*/  PRMT R202, RZ, 0x7610, R202 ;  /* 0x00007610ffca7816 */ /* 0x000fe200000000ca */
[----:B------:R-:W2:Y:S01]  /*4ca0*/  @P6 LDG.E.U8 R193, desc[UR26][R246.64] ;  /* 0x0000001af6c16981 */ /* 0x000ea2000c1e1100 */
[----:B------:R-:W-:-:S02]  /*4cb0*/  LOP3.LUT R203, R68, 0xff, RZ, 0xc0, !PT ;  /* 0x000000ff44cb7812 */ /* 0x000fc400078ec0ff */
[----:B------:R-:W-:Y:S02]  /*4cc0*/  LOP3.LUT P6, RZ, R74, 0x1, RZ, 0xc0, !PT ;  /* 0x000000014aff7812 */ /* 0x000fe400078cc0ff */
[----:B------:R-:W-:Y:S01]  /*4cd0*/  SHF.R.U32.HI R80, RZ, 0x6, R132 ;  /* 0x00000006ff507819 */ /* 0x000fe20000011684 */
[----:B------:R1:W2:Y:S01]  /*4ce0*/  @P4 LDG.E.U8 R202, desc[UR26][R238.64] ;  /* 0x0000001aeeca4981 */ /* 0x0002a2000c1e1100 */
[----:B------:R-:W-:Y:S01]  /*4cf0*/  PRMT R74, RZ, 0x7610, R74 ;  /* 0x00007610ff4a7816 */ /* 0x000fe2000000004a */
[----:B------:R-:W-:Y:S01]  /*4d00*/  IMAD.IADD R203, R44, 0x1, R203 ;  /* 0x000000012ccb7824 */ /* 0x000fe200078e02cb */
[----:B0-----:R-:W-:Y:S02]  /*4d10*/  PRMT R181, RZ, 0x7610, R181 ;  /* 0x00007610ffb57816 */ /* 0x001fe400000000b5 */
[----:B------:R-:W-:Y:S02]  /*4d20*/  LOP3.LUT P4, RZ, R80, 0x1, RZ, 0xc0, !PT ;  /* 0x0000000150ff7812 */ /* 0x000fe4000788c0ff */
[--C-:B------:R-:W-:Y:S01]  /*4d30*/  SHF.R.U32.HI R44, RZ, 0x4, R132.reuse ;  /* 0x00000004ff2c7819 */ /* 0x100fe20000011684 */
[----:B------:R0:W2:Y:S01]  /*4d40*/  @P3 LDG.E.U8 R74, desc[UR26][R220.64] ;  /* 0x0000001adc4a3981 */ /* 0x0000a2000c1e1100 */
[----:B------:R-:W-:-:S02]  /*4d50*/  SHF.R.U32.HI R68, RZ, 0x5, R132 ;  /* 0x00000005ff447819 */ /* 0x000fc40000011684 */
[----:B------:R-:W-:Y:S01]  /*4d60*/  PRMT R252, RZ, 0x7610, R252 ;  /* 0x00007610fffc7816 */ /* 0x000fe200000000fc */
[----:B------:R0:W2:Y:S01]  /*4d70*/  @P5 LDG.E.U8 R181, desc[UR26][R212.64] ;  /* 0x0000001ad4b55981 */ /* 0x0000a2000c1e1100 */
[----:B------:R-:W-:Y:S01]  /*4d80*/  LOP3.LUT P3, RZ, R44, 0x1, RZ, 0xc0, !PT ;  /* 0x000000012cff7812 */ /* 0x000fe2000786c0ff */
[----:B------:R-:W-:Y:S01]  /*4d90*/  IMAD.IADD R64, R64, 0x1, R215 ;  /* 0x0000000140407824 */ /* 0x000fe200078e02d7 */
[----:B------:R-:W-:Y:S02]  /*4da0*/  SHF.R.U32.HI R44, RZ, 0x3, R132 ;  /* 0x00000003ff2c7819 */ /* 0x000fe40000011684 */
[----:B------:R-:W-:Y:S01]  /*4db0*/  LOP3.LUT P5, RZ, R68, 0x1, RZ, 0xc0, !PT ;  /* 0x0000000144ff7812 */ /* 0x000fe200078ac0ff */
[----:B------:R4:W2:Y:S01]  /*4dc0*/  @P6 LDG.E.U8 R252, desc[UR26][R194.64] ;  /* 0x0000001ac2fc6981 */ /* 0x0008a2000c1e1100 */
[----:B-1----:R-:W-:Y:S02]  /*4dd0*/  PRMT R238, RZ, 0x7610, R238 ;  /* 0x00007610ffee7816 */ /* 0x002fe400000000ee */
[----:B------:R-:W-:-:S02]  /*4de0*/  LOP3.LUT P6, RZ, R44, 0x1, RZ, 0xc0, !PT ;  /* 0x000000012cff7812 */ /* 0x000fc400078cc0ff */
[----:B------:R-:W-:Y:S02]  /*4df0*/  SHF.R.U32.HI R44, RZ, 0x2, R132 ;  /* 0x00000002ff2c7819 */ /* 0x000fe40000011684 */
[----:B------:R-:W-:Y:S01]  /*4e00*/  PRMT R80, R64, 0x5410, R203 ;  /* 0x0000541040507816 */ /* 0x000fe200000000cb */
[----:B------:R1:W2:Y:S01]  /*4e10*/  @P4 LDG.E.U8 R238, desc[UR26][R200.64] ;  /* 0x0000001ac8ee4981 */ /* 0x0002a2000c1e1100 */
[----:B0-----:R-:W-:Y:S02]  /*4e20*/  PRMT R220, RZ, 0x7610, R220 ;  /* 0x00007610ffdc7816 */ /* 0x001fe400000000dc */
[----:B------:R-:W-:Y:S02]  /*4e30*/  PRMT R213, RZ, 0x7610, R213 ;  /* 0x00007610ffd57816 */ /* 0x000fe400000000d5 */
[----:B------:R-:W-:Y:S02]  /*4e40*/  LOP3.LUT P4, RZ, R44, 0x1, RZ, 0xc0, !PT ;  /* 0x000000012cff7812 */ /* 0x000fe4000788c0ff */
[----:B------:R-:W-:Y:S01]  /*4e50*/  SHF.R.U64 R44, R80, 0x1f, RZ ;  /* 0x0000001f502c7819 */ /* 0x000fe200000012ff */
[----:B------:R-:W2:Y:S01]  /*4e60*/  @P3 LDG.E.U8 R220, desc[UR26][R242.64] ;  /* 0x0000001af2dc3981 */ /* 0x000ea2000c1e1100 */
[----:B------:R-:W-:-:S02]  /*4e70*/  SHF.R.U32.HI R132, RZ, 0x1, R132 ;  /* 0x00000001ff847819 */ /* 0x000fc40000011684 */
[----:B----4-:R-:W-:Y:S01]  /*4e80*/  PRMT R195, RZ, 0x7610, R195 ;  /* 0x00007610ffc37816 */ /* 0x010fe200000000c3 */
[----:B------:R0:W4:Y:S01]  /*4e90*/  @P5 LDG.E.U8 R213, desc[UR26][R178.64] ;  /* 0x0000001ab2d55981 */ /* 0x000122000c1e1100 */
[----:B------:R-:W-:Y:S02]  /*4ea0*/  LOP3.LUT P3, RZ, R44, 0x1, RZ, 0xc0, !PT ;  /* 0x000000012cff7812 */ /* 0x000fe4000786c0ff */
[----:B------:R-:W-:Y:S02]  /*4eb0*/  LOP3.LUT P5, RZ, R132, 0x1, RZ, 0xc0, !PT ;  /* 0x0000000184ff7812 */ /* 0x000fe400078ac0ff */
[----:B------:R-:W-:Y:S01]  /*4ec0*/  SHF.R.U64 R44, R80, 0x1e, RZ ;  /* 0x0000001e502c7819 */ /* 0x000fe200000012ff */
[----:B------:R-:W2:Y:S01]  /*4ed0*/  @P6 LDG.E.U8 R195, desc[UR26][R240.64] ;  /* 0x0000001af0c36981 */ /* 0x000ea2000c1e1100 */
[----:B-1----:R-:W-:Y:S02]  /*4ee0*/  PRMT R200, RZ, 0x7610, R200 ;  /* 0x00007610ffc87816 */ /* 0x002fe400000000c8 */
[----:B------:R-:W-:-:S02]  /*4ef0*/  LOP3.LUT P6, RZ, R44, 0x1, RZ, 0xc0, !PT ;  /* 0x000000012cff7812 */ /* 0x000fc400078cc0ff */
[----:B------:R-:W-:Y:S02]  /*4f00*/  SHF.R.U64 R44, R80, 0x1d, RZ ;  /* 0x0000001d502c7819 */ /* 0x000fe400000012ff */
[----:B0-----:R-:W-:Y:S01]  /*4f10*/  PRMT R179, RZ, 0x7610, R179 ;  /* 0x00007610ffb37816 */ /* 0x001fe200000000b3 */
[----:B------:R-:W2:Y:S01]  /*4f20*/  @P4 LDG.E.U8 R200, desc[UR26][R222.64] ;  /* 0x0000001adec84981 */ /* 0x000ea2000c1e1100 */
[----:B------:R-:W-:Y:S02]  /*4f30*/  LOP3.LUT P4, RZ, R44, 0x1, RZ, 0xc0, !PT ;  /* 0x000000012cff7812 */ /* 0x000fe4000788c0ff */
[----:B------:R-:W-:Y:S02]  /*4f40*/  SHF.R.U64 R44, R80, 0x1c, RZ ;  /* 0x0000001c502c7819 */ /* 0x000fe400000012ff */
[----:B------:R-:W-:Y:S01]  /*4f50*/  PRMT R217, RZ, 0x7610, R217 ;  /* 0x00007610ffd97816 */ /* 0x000fe200000000d9 */
[----:B------:R0:W2:Y:S01]  /*4f60*/  @P5 LDG.E.U8 R179, desc[UR26][R196.64] ;  /* 0x0000001ac4b35981 */ /* 0x0000a2000c1e1100 */
[----:B------:R-:W-:-:S02]  /*4f70*/  LOP3.LUT P5, RZ, R44, 0x1, RZ, 0xc0, !PT ;  /* 0x000000012cff7812 */ /* 0x000fc400078ac0ff */
[----:B------:R-:W-:Y:S02]  /*4f80*/  SHF.R.U64 R44, R80, 0x1b, RZ ;  /* 0x0000001b502c7819 */ /* 0x000fe400000012ff */
[----:B------:R-:W-:Y:S01]  /*4f90*/  PRMT R68, RZ, 0x7610, R68 ;  /* 0x00007610ff447816 */ /* 0x000fe20000000044 */
[----:B------:R-:W2:Y:S01]  /*4fa0*/  @P3 LDG.E.U8 R217, desc[UR26][R228.64] ;  /* 0x0000001ae4d93981 */ /* 0x000ea2000c1e1100 */
[----:B------:R-:W-:Y:S02]  /*4fb0*/  LOP3.LUT P3, RZ, R44, 0x1, RZ, 0xc0, !PT ;  /* 0x000000012cff7812 */ /* 0x000fe4000786c0ff */
[----:B------:R-:W-:Y:S02]  /*4fc0*/  SHF.R.U64 R44, R80, 0x1a, RZ ;  /* 0x0000001a502c7819 */ /* 0x000fe400000012ff */
[----:B0-----:R-:W-:Y:S01]  /*4fd0*/  PRMT R197, RZ, 0x7610, R197 ;  /* 0x00007610ffc57816 */ /* 0x001fe200000000c5 */
[----:B------:R0:W2:Y:S01]  /*4fe0*/  @!P0 LDG.E.U8 R68, desc[UR26][R142.64] ;  /* 0x0000001a8e448981 */ /* 0x0000a2000c1e1100 */
[----:B------:R-:W-:-:S02]  /*4ff0*/  LOP3.LUT P0, RZ, R44, 0x1, RZ, 0xc0, !PT ;  /* 0x000000012cff7812 */ /* 0x000fc4000780c0ff */
[----:B------:R-:W-:Y:S02]  /*5000*/  SHF.R.U64 R44, R80, 0x19, RZ ;  /* 0x00000019502c7819 */ /* 0x000fe400000012ff */
[----:B------:R1:W2:Y:S02]  /*5010*/  @P4 LDG.E.U8 R197, desc[UR26][R160.64] ;  /* 0x0000001aa0c54981 */ /* 0x0002a4000c1e1100 */
[----:B------:R-:W-:Y:S02]  /*5020*/  LOP3.LUT P4, RZ, R44, 0x1, RZ, 0xc0, !PT ;  /* 0x000000012cff7812 */ /* 0x000fe4000788c0ff */
[----:B0-----:R-:W-:Y:S02]  /*5030*/  PRMT R142, RZ, 0x7610, R142 ;  /* 0x00007610ff8e7816 */ /* 0x001fe4000000008e */
[----:B------:R-:W-:Y:S02]  /*5040*/  SHF.R.U64 R44, R80, 0x18, RZ ;  /* 0x00000018502c7819 */ /* 0x000fe400000012ff */
[----:B------:R-:W-:-:S02]  /*5050*/  PRMT R143, RZ, 0x7610, R143 ;  /* 0x00007610ff8f7816 */ /* 0x000fc4000000008f */
[----:B------:R0:W2:Y:S01]  /*5060*/  @P5 LDG.E.U8 R142, desc[UR26][R224.64] ;  /* 0x0000001ae08e5981 */ /* 0x0000a2000c1e1100 */
[----:B------:R-:W-:Y:S02]  /*5070*/  LOP3.LUT P5, RZ, R44, 0x1, RZ, 0xc0, !PT ;  /* 0x000000012cff7812 */ /* 0x000fe400078ac0ff */
[----:B------:R-:W-:Y:S01]  /*5080*/  SHF.R.U64 R44, R80, 0x17, RZ ;  /* 0x00000017502c7819 */ /* 0x000fe200000012ff */
[----:B------:R0:W2:Y:S01]  /*5090*/  @P3 LDG.E.U8 R143, desc[UR26][R198.64] ;  /* 0x0000001ac68f3981 */ /* 0x0000a2000c1e1100 */
[----:B------:R-:W-:Y:S02]  /*50a0*/  PRMT R194, RZ, 0x7610, R194 ;  /* 0x00007610ffc27816 */ /* 0x000fe400000000c2 */
[----:B------:R-:W-:Y:S02]  /*50b0*/  LOP3.LUT P3, RZ, R44, 0x1, RZ, 0xc0, !PT ;  /* 0x000000012cff7812 */ /* 0x000fe4000786c0ff */
[----:B------:R-:W-:Y:S02]  /*50c0*/  SHF.R.U64 R44, R80, 0x16, RZ ;  /* 0x00000016502c7819 */ /* 0x000fe400000012ff */
[----:B-1----:R-:W-:Y:S01]  /*50d0*/  PRMT R161, RZ, 0x7610, R161 ;  /* 0x00007610ffa17816 */ /* 0x002fe200000000a1 */
[----:B------:R1:W2:Y:S01]  /*50e0*/  @P0 LDG.E.U8 R194, desc[UR26][R186.64] ;  /* 0x0000001abac20981 */ /* 0x0002a2000c1e1100 */
[----:B------:R-:W-:-:S02]  /*50f0*/  LOP3.LUT P0, RZ, R44, 0x1, RZ, 0xc0, !PT ;  /* 0x000000012cff7812 */ /* 0x000fc4000780c0ff */
[----:B------:R-:W-:Y:S02]  /*5100*/  SHF.R.U64 R44, R80, 0x15, RZ ;  /* 0x00000015502c7819 */ /* 0x000fe400000012ff */
[----:B------:R-:W-:Y:S01]  /*5110*/  PRMT R64, RZ, 0x7610, R64 ;  /* 0x00007610ff407816 */ /* 0x000fe20000000040 */
[----:B------:R-:W2:Y:S01]  /*5120*/  @P4 LDG.E.U8 R161, desc[UR26][R184.64] ;  /* 0x0000001ab8a14981 */ /* 0x000ea2000c1e1100 */
[----:B------:R-:W-:Y:S02]  /*5130*/  LOP3.LUT P4, RZ, R44, 0x1, RZ, 0xc0, !PT ;  /* 0x000000012cff7812 */ /* 0x000fe4000788c0ff */
[----:B------:R-:W-:Y:S02]  /*5140*/  SHF.R.U64 R44, R80, 0x14, RZ ;  /* 0x00000014502c7819 */ /* 0x000fe400000012ff */
[----:B------:R-:W-:Y:S01]  /*5150*/  PRMT R240, RZ, 0x7610, R240 ;  /* 0x00007610fff07816 */ /* 0x000fe200000000f0 */
[----:B------:R-:W2:Y:S01]  /*5160*/  @P5 LDG.E.U8 R64, desc[UR26][R182.64] ;  /* 0x0000001ab6405981 */ /* 0x000ea2000c1e1100 */
[----:B------:R-:W-:-:S02]  /*5170*/  LOP3.LUT P5, RZ, R44, 0x1, RZ, 0xc0, !PT ;  /* 0x000000012cff7812 */ /* 0x000fc400078ac0ff */
[----:B------:R-:W-:Y:S02]  /*5180*/  SHF.R.U64 R44, R80, 0x13, RZ ;  /* 0x00000013502c7819 */ /* 0x000fe400000012ff */
[----:B0-----:R-:W-:Y:S01]  /*5190*/  PRMT R224, RZ, 0x7610, R224 ;  /* 0x00007610ffe07816 */ /* 0x001fe200000000e0 */
[----:B------:R-:W2:Y:S01]  /*51a0*/  @P3 LDG.E.U8 R240, desc[UR26][R172.64] ;  /* 0x0000001aacf03981 */ /* 0x000ea2000c1e1100 */
[----:B------:R-:W-:Y:S02]  /*51b0*/  LOP3.LUT P3, RZ, R44, 0x1, RZ, 0xc0, !PT ;  /* 0x000000012cff7812 */ /* 0x000fe4000786c0ff */
[----:B------:R-:W-:Y:S02]  /*51c0*/  SHF.R.U64 R44, R80, 0x12, RZ ;  /* 0x00000012502c7819 */ /* 0x000fe400000012ff */
[----:B------:R-:W-:Y:S01]  /*51d0*/  PRMT R199, RZ, 0x7610, R199 ;  /* 0x00007610ffc77816 */ /* 0x000fe200000000c7 */
[----:B------:R-:W2:Y:S01]  /*51e0*/  @P0 LDG.E.U8 R224, desc[UR26][R170.64] ;  /* 0x0000001aaae00981 */ /* 0x000ea2000c1e1100 */
[----:B------:R-:W-:-:S02]  /*51f0*/  LOP3.LUT P0, RZ, R44, 0x1, RZ, 0xc0, !PT ;  /* 0x000000012cff7812 */ /* 0x000fc4000780c0ff */
[----:B------:R-:W-:Y:S02]  /*5200*/  SHF.R.U64 R44, R80, 0x11, RZ ;  /* 0x00000011502c7819 */ /* 0x000fe400000012ff */
[----:B------:R-:W-:Y:S01]  /*5210*/  PRMT R208, RZ, 0x7610, R208 ;  /* 0x00007610ffd07816 */ /* 0x000fe200000000d0 */
[----:B------:R0:W2:Y:S01]  /*5220*/  @P4 LDG.E.U8 R199, desc[UR26][R158.64] ;  /* 0x0000001a9ec74981 */ /* 0x0000a2000c1e1100 */
[----:B------:R-:W-:Y:S02]  /*5230*/  LOP3.LUT P4, RZ, R44, 0x1, RZ, 0xc0, !PT ;  /* 0x000000012cff7812 */ /* 0x000fe4000788c0ff */
[----:B------:R-:W-:Y:S02]  /*5240*/  SHF.R.U64 R44, R80, 0x10, RZ ;  /* 0x00000010502c7819 */ /* 0x000fe400000012ff */
[----:B-1----:R-:W-:Y:S01]  /*5250*/  PRMT R187, RZ, 0x7610, R187 ;  /* 0x00007610ffbb7816 */ /* 0x002fe200000000bb */
[----:B------:R-:W2:Y:S01]  /*5260*/  @P5 LDG.E.U8 R208, desc[UR26][R168.64] ;  /* 0x0000001aa8d05981 */ /* 0x000ea2000c1e1100 */
[----:B------:R-:W-:-:S02]  /*5270*/  LOP3.LUT P5, RZ, R44, 0x1, RZ, 0xc0, !PT ;  /* 0x000000012cff7812 */ /* 0x000fc400078ac0ff */
[----:B------:R-:W-:Y:S02]  /*5280*/  SHF.R.U64 R44, R80, 0xf, RZ ;  /* 0x0000000f502c7819 */ /* 0x000fe400000012ff */
[----:B------:R-:W-:Y:S01]  /*5290*/  PRMT R192, RZ, 0x7610, R192 ;  /* 0x00007610ffc07816 */ /* 0x000fe200000000c0 */
[----:B------:R-:W2:Y:S01]  /*52a0*/  @P3 LDG.E.U8 R187, desc[UR26][R166.64] ;  /* 0x0000001aa6bb3981 */ /* 0x000ea2000c1e1100 */
[----:B------:R-:W-:Y:S02]  /*52b0*/  LOP3.LUT P3, RZ, R44, 0x1, RZ, 0xc0, !PT ;  /* 0x000000012cff7812 */ /* 0x000fe4000786c0ff */
[C---:B------:R-:W-:Y:S02]  /*52c0*/  SHF.R.U64 R44, R80.reuse, 0xe, RZ ;  /* 0x0000000e502c7819 */ /* 0x040fe400000012ff */
[----:B0-----:R-:W-:Y:S01]  /*52d0*/  PRMT R159, RZ, 0x7610, R159 ;  /* 0x00007610ff9f7816 */ /* 0x001fe2000000009f */
[----:B------:R-:W2:Y:S01]  /*52e0*/  @P0 LDG.E.U8 R192, desc[UR26][R164.64] ;  /* 0x0000001aa4c00981 */ /* 0x000ea2000c1e1100 */
[----:B------:R-:W-:-:S02]  /*52f0*/  SHF.R.U64 R132, R80, 0xd, RZ ;  /* 0x0000000d50847819 */ /* 0x000fc400000012ff */
[----:B------:R-:W-:Y:S02]  /*5300*/  LOP3.LUT P0, RZ, R44, 0x1, RZ, 0xc0, !PT ;  /* 0x000000012cff7812 */ /* 0x000fe4000780c0ff */
[----:B------:R-:W-:Y:S01]  /*5310*/  PRMT R44, RZ, 0x7610, R44 ;  /* 0x00007610ff2c7816 */ /* 0x000fe2000000002c */
[----:B------:R-:W2:Y:S01]  /*5320*/  @P4 LDG.E.U8 R159, desc[UR26][R162.64] ;  /* 0x0000001aa29f4981 */ /* 0x000ea2000c1e1100 */
[----:B------:R-:W-:Y:S02]  /*5330*/  LOP3.LUT P4, RZ, R132, 0x1, RZ, 0xc0, !PT ;  /* 0x0000000184ff7812 */ /* 0x000fe4000788c0ff */
[----:B------:R-:W-:Y:S02]  /*5340*/  PRMT R222, RZ, 0x7610, R222 ;  /* 0x00007610ffde7816 */ /* 0x000fe400000000de */
[----:B------:R-:W-:Y:S01]  /*5350*/  SHF.R.U64 R132, R80, 0xc, RZ ;  /* 0x0000000c50847819 */ /* 0x000fe200000012ff */
[----:B------:R-:W2:Y:S01]  /*5360*/  @P5 LDG.E.U8 R44, desc[UR26][R138.64] ;  /* 0x0000001a8a2c5981 */ /* 0x000ea2000c1e1100 */
[----:B------:R-:W-:-:S02]  /*5370*/  PRMT R242, RZ, 0x7610, R242 ;  /* 0x00007610fff27816 */ /* 0x000fc400000000f2 */
[----:B------:R-:W-:Y:S01]  /*5380*/  LOP3.LUT P5, RZ, R132, 0x1, RZ, 0xc0, !PT ;  /* 0x0000000184ff7812 */ /* 0x000fe200078ac0ff */
[----:B------:R0:W2:Y:S01]  /*5390*/  @P6 LDG.E.U8 R222, desc[UR26][R226.64] ;  /* 0x0000001ae2de6981 */ /* 0x0000a2000c1e1100 */
[----:B------:R-:W-:-:S03]  /*53a0*/  SHF.R.U64 R132, R80, 0xb, RZ ;  /* 0x0000000b50847819 */ /* 0x000fc600000012ff */
[----:B------:R-:W2:Y:S01]  /*53b0*/  @P3 LDG.E.U8 R242, desc[UR26][R136.64] ;  /* 0x0000001a88f23981 */ /* 0x000ea2000c1e1100 */
[----:B------:R-:W-:Y:S02]  /*53c0*/  LOP3.LUT P3, RZ, R132, 0x1, RZ, 0xc0, !PT ;  /* 0x0000000184ff7812 */ /* 0x000fe4000786c0ff */
[----:B------:R-:W-:Y:S02]  /*53d0*/  SHF.R.U64 R132, R80, 0xa, RZ ;  /* 0x0000000a50847819 */ /* 0x000fe400000012ff */
[----:B0-----:R-:W-:Y:S02]  /*53e0*/  PRMT R226, RZ, 0x7610, R226 ;  /* 0x00007610ffe27816 */ /* 0x001fe400000000e2 */
[----:B------:R-:W-:-:S04]  /*53f0*/  PRMT R201, RZ, 0x7610, R201 ;  /* 0x00007610ffc97816 */ /* 0x000fc800000000c9 */
[----:B------:R0:W2:Y:S01]  /*5400*/  @P0 LDG.E.U8 R226, desc[UR26][R130.64] ;  /* 0x0000001a82e20981 */ /* 0x0000a2000c1e1100 */
[----:B------:R-:W-:Y:S02]  /*5410*/  LOP3.LUT P0, RZ, R132, 0x1, RZ, 0xc0, !PT ;  /* 0x0000000184ff7812 */ /* 0x000fe4000780c0ff */
[----:B------:R-:W-:Y:S01]  /*5420*/  SHF.R.U64 R132, R80, 0x9, RZ ;  /* 0x0000000950847819 */ /* 0x000fe200000012ff */
[----:B------:R1:W2:Y:S01]  /*5430*/  @P4 LDG.E.U8 R201, desc[UR26][R120.64] ;  /* 0x0000001a78c94981 */ /* 0x0002a2000c1e1100 */
[----:B------:R-:W-:Y:S02]  /*5440*/  PRMT R210, RZ, 0x7610, R210 ;  /* 0x00007610ffd27816 */ /* 0x000fe400000000d2 */
[----:B------:R-:W-:Y:S02]  /*5450*/  LOP3.LUT P4, RZ, R132, 0x1, RZ, 0xc0, !PT ;  /* 0x0000000184ff7812 */ /* 0x000fe4000788c0ff */
[----:B------:R-:W-:Y:S02]  /*5460*/  PRMT R185, RZ, 0x7610, R185 ;  /* 0x00007610ffb97816 */ /* 0x000fe400000000b9 */
[----:B------:R-:W-:Y:S01]  /*5470*/  SHF.R.U64 R132, R80, 0x7, RZ ;  /* 0x0000000750847819 */ /* 0x000fe200000012ff */
[----:B------:R-:W2:Y:S01]  /*5480*/  @P5 LDG.E.U8 R210, desc[UR26][R128.64] ;  /* 0x0000001a80d25981 */ /* 0x000ea2000c1e1100 */
[----:B------:R-:W-:-:S02]  /*5490*/  PRMT R190, RZ, 0x7610, R190 ;  /* 0x00007610ffbe7816 */ /* 0x000fc400000000be */
[----:B------:R-:W-:Y:S01]  /*54a0*/  LOP3.LUT P5, RZ, R132, 0x1, RZ, 0xc0, !PT ;  /* 0x0000000184ff7812 */ /* 0x000fe200078ac0ff */
[----:B------:R-:W2:Y:S01]  /*54b0*/  @P3 LDG.E.U8 R185, desc[UR26][R126.64] ;  /* 0x0000001a7eb93981 */ /* 0x000ea2000c1e1100 */
[C---:B0-----:R-:W-:Y:S01]  /*54c0*/  SHF.R.U64 R130, R80.reuse, 0x6, RZ ;  /* 0x0000000650827819 */ /* 0x041fe200000012ff */
[----:B-1----:R-:W-:Y:S01]  /*54d0*/  IMAD R120, R135, 0x39, RZ ;  /* 0x0000003987787824 */ /* 0x002fe200078e02ff */
[----:B------:R-:W-:Y:S01]  /*54e0*/  PRMT R163, RZ, 0x7610, R163 ;  /* 0x00007610ffa37816 */ /* 0x000fe200000000a3 */
[----:B------:R-:W2:Y:S01]  /*54f0*/  @P0 LDG.E.U8 R190, desc[UR26][R124.64] ;  /* 0x0000001a7cbe0981 */ /* 0x000ea2000c1e1100 */
[----:B------:R-:W-:Y:S02]  /*5500*/  SHF.R.U64 R121, R80, 0x5, RZ ;  /* 0x0000000550797819 */ /* 0x000fe400000012ff */
[----:B------:R-:W-:Y:S02]  /*5510*/  IADD3 R146, P3, PT, R144, UR20, RZ ;  /* 0x0000001490927c10 */ /* 0x000fe4000ff7e0ff */
[----:B------:R-:W-:Y:S01]  /*5520*/  LOP3.LUT P6, RZ, R130, 0x1, RZ, 0xc0, !PT ;  /* 0x0000000182ff7812 */ /* 0x000fe200078cc0ff */
[----:B------:R0:W3:Y:S01]  /*5530*/  @P4 LDG.E.U8 R163, desc[UR26][R122.64] ;  /* 0x0000001a7aa34981 */ /* 0x0000e2000c1e1100 */
[----:B------:R-:W-:-:S02]  /*5540*/  LOP3.LUT P0, RZ, R121, 0x1, RZ, 0xc0, !PT ;  /* 0x0000000179ff7812 */ /* 0x000fc4000780c0ff */
[----:B------:R-:W-:Y:S01]  /*5550*/  IADD3.X R137, PT, PT, R145, UR11, RZ, P3, !PT ;  /* 0x0000000b91897c10 */ /* 0x000fe20009ffe4ff */
[----:B------:R-:W-:Y:S01]  /*5560*/  IMAD.IADD R132, R119, 0x1, R146 ;  /* 0x0000000177847824 */ /* 0x000fe200078e0292 */
[----:B------:R-:W-:Y:S02]  /*5570*/  SHF.R.S32.HI R121, RZ, 0x1f, R120 ;  /* 0x0000001fff797819 */ /* 0x000fe40000011478 */
[----:B------:R-:W-:Y:S02]  /*5580*/  IADD3 R130, P3, PT, R120, R146, RZ ;  /* 0x0000009278827210 */ /* 0x000fe40007f7e0ff */
[----:B------:R-:W-:Y:S01]  /*5590*/  PRMT R246, RZ, 0x7610, R246 ;  /* 0x00007610fff67816 */ /* 0x000fe200000000f6 */
[----:B0-----:R-:W-:Y:S01]  /*55a0*/  IMAD R122, R135, 0x3a, RZ ;  /* 0x0000003a877a7824 */ /* 0x001fe200078e02ff */
[C---:B------:R-:W-:Y:S02]  /*55b0*/  SHF.R.U64 R126, R80.reuse, 0x3, RZ ;  /* 0x00000003507e7819 */ /* 0x040fe400000012ff */
[----:B------:R-:W-:Y:S01]  /*55c0*/  SHF.R.U64 R124, R80, 0x4, RZ ;  /* 0x00000004507c7819 */ /* 0x000fe200000012ff */
[----:B------:R-:W-:Y:S01]  /*55d0*/  IMAD.X R131, R121, 0x1, R137, P3 ;  /* 0x0000000179837824 */ /* 0x000fe200018e0689 */
[----:B------:R-:W-:Y:S01]  /*55e0*/  LOP3.LUT P3, RZ, R126, 0x1, RZ, 0xc0, !PT ;  /* 0x000000017eff7812 */ /* 0x000fe2000786c0ff */
[----:B------:R-:W3:Y:S01]  /*55f0*/  @P5 LDG.E.U8 R246, desc[UR26][R132.64] ;  /* 0x0000001a84f65981 */ /* 0x000ee2000c1e1100 */
[----:B------:R-:W-:-:S02]  /*5600*/  SHF.R.S32.HI R123, RZ, 0x1f, R122 ;  /* 0x0000001fff7b7819 */ /* 0x000fc4000001147a */
[-C--:B------:R-:W-:Y:S02]  /*5610*/  IADD3 R126, P5, PT, R122, R146.reuse, RZ ;  /* 0x000000927a7e7210 */ /* 0x080fe40007fbe0ff */
[----:B------:R-:W-:Y:S01]  /*5620*/  LOP3.LUT P4, RZ, R124, 0x1, RZ, 0xc0, !PT ;  /* 0x000000017cff7812 */ /* 0x000fe2000788c0ff */
[----:B------:R-:W-:Y:S01]  /*5630*/  IMAD R124, R135, 0x3c, RZ ;  /* 0x0000003c877c7824 */ /* 0x000fe200078e02ff */
[----:B------:R-:W-:Y:S01]  /*5640*/  PRMT R228, RZ, 0x7610, R228 ;  /* 0x00007610ffe47816 */ /* 0x000fe200000000e4 */
[----:B------:R-:W-:Y:S02]  /*5650*/  IMAD.X R127, R123, 0x1, R137, P5 ;  /* 0x000000017b7f7824 */ /* 0x000fe400028e0689 */
[----:B------:R-:W-:Y:S01]  /*5660*/  IMAD R125, R135, 0x3b, RZ ;  /* 0x0000003b877d7824 */ /* 0x000fe200078e02ff */
[----:B------:R-:W-:Y:S02]  /*5670*/  SHF.R.S32.HI R129, RZ, 0x1f, R124 ;  /* 0x0000001fff817819 */ /* 0x000fe4000001147c */
[----:B------:R-:W-:Y:S01]  /*5680*/  IADD3 R138, P5, PT, R124, R146, RZ ;  /* 0x000000927c8a7210 */ /* 0x000fe20007fbe0ff */
[----:B------:R0:W4:Y:S01]  /*5690*/  @P6 LDG.E.U8 R228, desc[UR26][R130.64] ;  /* 0x0000001a82e46981 */ /* 0x000122000c1e1100 */
[----:B------:R-:W-:-:S03]  /*56a0*/  PRMT R203, RZ, 0x7610, R203 ;  /* 0x00007610ffcb7816 */ /* 0x000fc600000000cb */
[----:B------:R-:W-:Y:S01]  /*56b0*/  IMAD.X R139, R129, 0x1, R137, P5 ;  /* 0x00000001818b7824 */ /* 0x000fe200028e0689 */
[----:B------:R-:W-:Y:S02]  /*56c0*/  IADD3 R164, P5, PT, R125, R146, RZ ;  /* 0x000000927da47210 */ /* 0x000fe40007fbe0ff */
[----:B------:R-:W-:Y:S01]  /*56d0*/  PRMT R212, RZ, 0x7610, R212 ;  /* 0x00007610ffd47816 */ /* 0x000fe200000000d4 */
[----:B------:R1:W4:Y:S01]  /*56e0*/  @P0 LDG.E.U8 R203, desc[UR26][R126.64] ;  /* 0x0000001a7ecb0981 */ /* 0x000322000c1e1100 */
[----:B0-----:R-:W-:Y:S02]  /*56f0*/  SHF.R.S32.HI R130, RZ, 0x1f, R125 ;  /* 0x0000001fff827819 */ /* 0x001fe4000001147d */
[----:B------:R-:W-:Y:S02]  /*5700*/  SHF.R.U64 R131, R80, 0x8, RZ ;  /* 0x0000000850837819 */ /* 0x000fe400000012ff */
[----:B------:R-:W-:Y:S01]  /*5710*/  PRMT R183, RZ, 0x7610, R183 ;  /* 0x00007610ffb77816 */ /* 0x000fe200000000b7 */
[----:B------:R-:W-:Y:S01]  /*5720*/  IMAD.X R165, R130, 0x1, R137, P5 ;  /* 0x0000000182a57824 */ /* 0x000fe200028e0689 */
[----:B------:R-:W-:Y:S01]  /*5730*/  LOP3.LUT P5, RZ, R131, 0x1, RZ, 0xc0, !PT ;  /* 0x0000000183ff7812 */ /* 0x000fe200078ac0ff */
[----:B------:R-:W-:Y:S01]  /*5740*/  IMAD R131, R135, 0x3d, RZ ;  /* 0x0000003d87837824 */ /* 0x000fe200078e02ff */
[----:B-1----:R-:W-:-:S02]  /*5750*/  SHF.R.U64 R127, R80, 0x2, RZ ;  /* 0x00000002507f7819 */ /* 0x002fc400000012ff */
[----:B------:R-:W4:Y:S02]  /*5760*/  @P4 LDG.E.U8 R212, desc[UR26][R164.64] ;  /* 0x0000001aa4d44981 */ /* 0x000f24000c1e1100 */
[----:B------:R-:W-:Y:S02]  /*5770*/  LOP3.LUT P4, RZ, R127, 0x1, RZ, 0xc0, !PT ;  /* 0x000000017fff7812 */ /* 0x000fe4000788c0ff */
[----:B------:R0:W4:Y:S01]  /*5780*/  @P3 LDG.E.U8 R183, desc[UR26][R138.64] ;  /* 0x0000001a8ab73981 */ /* 0x000122000c1e1100 */
[----:B------:R-:W-:Y:S02]  /*5790*/  SHF.R.S32.HI R132, RZ, 0x1f, R131 ;  /* 0x0000001fff847819 */ /* 0x000fe40000011483 */
[----:B------:R-:W-:Y:S02]  /*57a0*/  IADD3 R126, P3, PT, R131, R146, RZ ;  /* 0x00000092837e7210 */ /* 0x000fe40007f7e0ff */
[----:B------:R-:W-:Y:S02]  /*57b0*/  SHF.R.U64 R133, R80, 0x1, RZ ;  /* 0x0000000150857819 */ /* 0x000fe400000012ff */
[----:B------:R-:W-:Y:S01]  /*57c0*/  PRMT R196, RZ, 0x7610, R196 ;  /* 0x00007610ffc47816 */ /* 0x000fe200000000c4 */
[----:B------:R-:W-:Y:S01]  /*57d0*/  IMAD.X R127, R132, 0x1, R137, P3 ;  /* 0x00000001847f7824 */ /* 0x000fe200018e0689 */
[----:B------:R-:W-:Y:S01]  /*57e0*/  LOP3.LUT P3, RZ, R133, 0x1, RZ, 0xc0, !PT ;  /* 0x0000000185ff7812 */ /* 0x000fe2000786c0ff */
[----:B------:R-:W-:-:S02]  /*57f0*/  IMAD R133, R135, 0x3e, RZ ;  /* 0x0000003e87857824 */ /* 0x000fc400078e02ff */
[----:B------:R-:W-:Y:S01]  /*5800*/  VIADD R128, R205, 0x3f ;  /* 0x0000003fcd807836 */ /* 0x000fe20000000000 */
[----:B------:R1:W5:Y:S01]  /*5810*/  @P4 LDG.E.U8 R196, desc[UR26][R126.64] ;  /* 0x0000001a7ec44981 */ /* 0x000362000c1e1100 */
[----:B------:R-:W-:Y:S01]  /*5820*/  IMAD R135, R135, 0x3f, RZ ;  /* 0x0000003f87877824 */ /* 0x000fe200078e02ff */
[----:B------:R-:W-:Y:S02]  /*5830*/  SHF.R.S32.HI R134, RZ, 0x1f, R133 ;  /* 0x0000001fff867819 */ /* 0x000fe40000011485 */
[----:B0-----:R-:W-:Y:S02]  /*5840*/  IADD3 R138, P4, PT, R133, R146, RZ ;  /* 0x00000092858a7210 */ /* 0x001fe40007f9e0ff */
[----:B------:R-:W-:Y:S02]  /*5850*/  ISETP.GT.AND P0, PT, R128, 0x3f, PT ;  /* 0x0000003f8000780c */ /* 0x000fe40003f04270 */
[----:B------:R-:W-:Y:S01]  /*5860*/  SHF.R.S32.HI R136, RZ, 0x1f, R135 ;  /* 0x0000001fff887819 */ /* 0x000fe20000011487 */
[----:B------:R-:W-:Y:S01]  /*5870*/  IMAD.X R139, R134, 0x1, R137, P4 ;  /* 0x00000001868b7824 */ /* 0x000fe200020e0689 */
[----:B------:R-:W-:-:S02]  /*5880*/  ISETP.LT.AND P0, PT, R4, R205, P0 ;  /* 0x000000cd0400720c */ /* 0x000fc40000701270 */
[----:B-1----:R-:W-:Y:S02]  /*5890*/  IADD3 R126, P4, PT, R135, R146, RZ ;  /* 0x00000092877e7210 */ /* 0x002fe40007f9e0ff */
[----:B------:R-:W-:Y:S02]  /*58a0*/  PRMT R198, RZ, 0x7610, R198 ;  /* 0x00007610ffc67816 */ /* 0x000fe400000000c6 */
[----:B------:R-:W-:Y:S01]  /*58b0*/  PRMT R173, RZ, 0x7610, R173 ;  /* 0x00007610ffad7816 */ /* 0x000fe200000000ad */
[----:B------:R-:W-:Y:S01]  /*58c0*/  IMAD.X R127, R136, 0x1, R137, P4 ;  /* 0x00000001887f7824 */ /* 0x000fe200020e0689 */
[----:B------:R-:W-:Y:S02]  /*58d0*/  PRMT R188, RZ, 0x7610, R188 ;  /* 0x00007610ffbc7816 */ /* 0x000fe400000000bc */
[----:B------:R-:W-:Y:S02]  /*58e0*/  PRMT R80, RZ, 0x7610, R80 ;  /* 0x00007610ff507816 */ /* 0x000fe40000000050 */
[----:B------:R-:W-:Y:S01]  /*58f0*/  PRMT R158, RZ, 0x7610, R158 ;  /* 0x00007610ff9e7816 */ /* 0x000fe2000000009e */
[----:B------:R0:W5:Y:S01]  /*5900*/  @!P2 LDG.E.U8 R198, desc[UR26][R126.64] ;  /* 0x0000001a7ec6a981 */ /* 0x000162000c1e1100 */
[----:B------:R-:W-:-:S02]  /*5910*/  PRMT R160, RZ, 0x7610, R160 ;  /* 0x00007610ffa07816 */ /* 0x000fc400000000a0 */
[----:B------:R-:W-:Y:S01]  /*5920*/  PRMT R162, RZ, 0x7610, R162 ;  /* 0x00007610ffa27816 */ /* 0x000fe200000000a2 */
[----:B------:R1:W5:Y:S01]  /*5930*/  @P3 LDG.E.U8 R173, desc[UR26][R138.64] ;  /* 0x0000001a8aad3981 */ /* 0x000362000c1e1100 */
[----:B------:R-:W-:Y:S02]  /*5940*/  PRMT R164, RZ, 0x7610, R164 ;  /* 0x00007610ffa47816 */ /* 0x000fe400000000a4 */
[----:B------:R-:W-:Y:S02]  /*5950*/  PRMT R166, RZ, 0x7610, R166 ;  /* 0x00007610ffa67816 */ /* 0x000fe400000000a6 */
[----:B------:R-:W-:Y:S02]  /*5960*/  PRMT R168, RZ, 0x7610, R168 ;  /* 0x00007610ffa87816 */ /* 0x000fe400000000a8 */
[----:B------:R-:W-:Y:S02]  /*5970*/  PRMT R170, RZ, 0x7610, R170 ;  /* 0x00007610ffaa7816 */ /* 0x000fe400000000aa */
[----:B------:R-:W-:-:S02]  /*5980*/  PRMT R172, RZ, 0x7610, R172 ;  /* 0x00007610ffac7816 */ /* 0x000fc400000000ac */
[----:B------:R-:W-:Y:S02]  /*5990*/  PRMT R174, RZ, 0x7610, R174 ;  /* 0x00007610ffae7816 */ /* 0x000fe400000000ae */
        /* <DEDUP_REMOVED lines=13> */
[----:B------:R-:W-:Y:S01]  /*5a70*/  PRMT R221, RZ, 0x7610, R221 ;  /* 0x00007610ffdd7816 */ /* 0x000fe200000000dd */
[----:B------:R-:W-:Y:S01]  /*5a80*/  @P0 IMAD.MOV.U32 R156, RZ, RZ, R244 ;  /* 0x000000ffff9c0224 */ /* 0x000fe200078e00f4 */
[----:B------:R-:W-:Y:S01]  /*5a90*/  PRMT R223, RZ, 0x7610, R223 ;  /* 0x00007610ffdf7816 */ /* 0x000fe200000000df */
[----:B------:R-:W-:Y:S01]  /*5aa0*/  @P0 IMAD.MOV.U32 R154, RZ, RZ, R48 ;  /* 0x000000ffff9a0224 */ /* 0x000fe200078e0030 */
[----:B0-----:R-:W-:Y:S01]  /*5ab0*/  PRMT R126, RZ, 0x7610, R126 ;  /* 0x00007610ff7e7816 */ /* 0x001fe2000000007e */
[----:B------:R-:W-:Y:S01]  /*5ac0*/  @P0 IMAD.MOV.U32 R152, RZ, RZ, R28 ;  /* 0x000000ffff980224 */ /* 0x000fe200078e001c */
[----:B------:R-:W-:Y:S01]  /*5ad0*/  PRMT R127, RZ, 0x7610, R127 ;  /* 0x00007610ff7f7816 */ /* 0x000fe2000000007f */
[----:B------:R-:W-:Y:S01]  /*5ae0*/  @P0 IMAD.MOV.U32 R150, RZ, RZ, R54 ;  /* 0x000000ffff960224 */ /* 0x000fe200078e0036 */
[----:B------:R-:W-:Y:S01]  /*5af0*/  PRMT R225, RZ, 0x7610, R225 ;  /* 0x00007610ffe17816 */ /* 0x000fe200000000e1 */
[----:B------:R-:W-:Y:S01]  /*5b00*/  @P0 IMAD.MOV.U32 R148, RZ, RZ, R78 ;  /* 0x000000ffff940224 */ /* 0x000fe200078e004e */
[----:B------:R-:W-:Y:S01]  /*5b10*/  PRMT R227, RZ, 0x7610, R227 ;  /* 0x00007610ffe37816 */ /* 0x000fe200000000e3 */
[----:B------:R-:W-:Y:S01]  /*5b20*/  @P0 IMAD.MOV.U32 R146, RZ, RZ, R58 ;  /* 0x000000ffff920224 */ /* 0x000fe200078e003a */
[----:B------:R-:W-:Y:S01]  /*5b30*/  PRMT R229, RZ, 0x7610, R229 ;  /* 0x00007610ffe57816 */ /* 0x000fe200000000e5 */
[----:B------:R0:W5:Y:S01]  /*5b40*/  @P5 LDG.E.U8 R188, desc[UR26][R140.64] ;  /* 0x0000001a8cbc5981 */ /* 0x000162000c1e1100 */
[----:B------:R-:W-:-:S02]  /*5b50*/  PRMT R231, RZ, 0x7610, R231 ;  /* 0x00007610ffe77816 */ /* 0x000fc400000000e7 */
[----:B------:R-:W-:Y:S01]  /*5b60*/  PRMT R233, RZ, 0x7610, R233 ;  /* 0x00007610ffe97816 */ /* 0x000fe200000000e9 */
[----:B------:R-:W5:Y:S04]  /*5b70*/  @P0 LDG.E.U8 R80, desc[UR26][R6.64] ;  /* 0x0000001a06500981 */ /* 0x000f68000c1e1100 */
        /* <DEDUP_REMOVED lines=30> */
[----:B------:R-:W5:Y:S01]  /*5d60*/  @P0 LDG.E.U8 R233, desc[UR26][R146.64] ;  /* 0x0000001a92e90981 */ /* 0x000f62000c1e1100 */
[----:B------:R-:W-:-:S04]  /*5d70*/  @!UP1 UIADD3 UR4, UPT, UPT, -UR7, 0x100000, URZ ;  /* 0x0010000007049890 */ /* 0x000fc8000fffe1ff */
[----:B------:R-:W-:Y:S02]  /*5d80*/  @!UP1 USHF.L.U32 UR5, UR4, 0xb, URZ ;  /* 0x0000000b04059899 */ /* 0x000fe400080006ff */
[----:B------:R-:W-:Y:S01]  /*5d90*/  @!UP1 USHF.L.U32 UR4, UR4, 0x1, URZ ;  /* 0x0000000104049899 */ /* 0x000fe200080006ff */
[----:B------:R-:W-:Y:S01]  /*5da0*/  VOTEU.ALL UP1, P1 ;  /* 0x0000000000ff7886 */ /* 0x000fe20000820000 */
[C---:B------:R-:W-:Y:S02]  /*5db0*/  LOP3.LUT R137, R3.reuse, 0x10, RZ, 0x3c, !PT ;  /* 0x0000001003897812 */ /* 0x040fe400078e3cff */
[C---:B-1----:R-:W-:Y:S02]  /*5dc0*/  LOP3.LUT R138, R3.reuse, 0x20, RZ, 0x3c, !PT ;  /* 0x00000020038a7812 */ /* 0x042fe400078e3cff */
[C---:B------:R-:W-:Y:S02]  /*5dd0*/  LOP3.LUT R139, R3.reuse, 0x30, RZ, 0x3c, !PT ;  /* 0x00000030038b7812 */ /* 0x040fe400078e3cff */
[----:B0-----:R-:W-:-:S04]  /*5de0*/  LOP3.LUT R140, R3, 0x40, RZ, 0x3c, !PT ;  /* 0x00000040038c7812 */ /* 0x001fc800078e3cff */
[----:B------:R0:W1:Y:S01]  /*5df0*/  @!UP1 SYNCS.EXCH.64 URZ, [UR13+0x6008], UR4 ;  /* 0x006008040dff95b2 */ /* 0x0000620008000100 */
[----:B--2---:R-:W-:Y:S01]  /*5e00*/  STS.U8 [R3+UR13+0x400], R248 ;  /* 0x000400f803007988 */ /* 0x004fe2000800000d */
[----:B------:R-:W-:-:S03]  /*5e10*/  LOP3.LUT R141, R3, 0x50, RZ, 0x3c, !PT ;  /* 0x00000050038d7812 */ /* 0x000fc600078e3cff */
[----:B------:R-:W-:Y:S04]  /*5e20*/  STS.U8 [R3+UR13+0x800], R250 ;  /* 0x000800fa03007988 */ /* 0x000fe8000800000d */
[----:B------:R-:W-:Y:S04]  /*5e30*/  STS.U8 [R3+UR13+0xc00], R252 ;  /* 0x000c00fc03007988 */ /* 0x000fe8000800000d */
[----:B------:R-:W-:Y:S04]  /*5e40*/  STS.U8 [R3+UR13+0x1000], R217 ;  /* 0x001000d903007988 */ /* 0x000fe8000800000d */
[----:B------:R-:W-:Y:S04]  /*5e50*/  STS.U8 [R3+UR13+0x1400], R240 ;  /* 0x001400f003007988 */ /* 0x000fe8000800000d */
[----:B------:R-:W-:Y:S04]  /*5e60*/  STS.U8 [R3+UR13+0x1800], R242 ;  /* 0x001800f203007988 */ /* 0x000fe8000800000d */
[----:B------:R-:W-:Y:S04]  /*5e70*/  STS.U8 [R3+UR13], R230 ;  /* 0x000000e603007988 */ /* 0x000fe8000800000d */
[----:B---3--:R-:W-:Y:S04]  /*5e80*/  STS.U8 [R3+UR13+0x1c00], R246 ;  /* 0x001c00f603007988 */ /* 0x008fe8000800000d */
[----:B------:R-:W-:Y:S04]  /*5e90*/  STS.U8 [R137+UR13+0x80], R232 ;  /* 0x000080e889007988 */ /* 0x000fe8000800000d */
[----:B------:R-:W-:Y:S04]  /*5ea0*/  STS.U8 [R137+UR13+0x480], R234 ;  /* 0x000480ea89007988 */ /* 0x000fe8000800000d */
[----:B------:R-:W-:Y:S04]  /*5eb0*/  STS.U8 [R137+UR13+0x880], R236 ;  /* 0x000880ec89007988 */ /* 0x000fe8000800000d */
[----:B------:R-:W-:Y:S04]  /*5ec0*/  STS.U8 [R137+UR13+0xc80], R238 ;  /* 0x000c80ee89007988 */ /* 0x000fe8000800000d */
[----:B------:R-:W-:Y:S04]  /*5ed0*/  STS.U8 [R137+UR13+0x1080], R222 ;  /* 0x001080de89007988 */ /* 0x000fe8000800000d */
[----:B------:R-:W-:Y:S04]  /*5ee0*/  STS.U8 [R137+UR13+0x1480], R224 ;  /* 0x001480e089007988 */ /* 0x000fe8000800000d */
[----:B------:R-:W-:Y:S04]  /*5ef0*/  STS.U8 [R137+UR13+0x1880], R226 ;  /* 0x001880e289007988 */ /* 0x000fe8000800000d */
[----:B----4-:R-:W-:Y:S04]  /*5f00*/  STS.U8 [R137+UR13+0x1c80], R228 ;  /* 0x001c80e489007988 */ /* 0x010fe8000800000d */
[----:B------:R-:W-:Y:S04]  /*5f10*/  STS.U8 [R138+UR13+0x100], R207 ;  /* 0x000100cf8a007988 */ /* 0x000fe8000800000d */
        /* <DEDUP_REMOVED lines=11> */
[----:B------:R2:W-:Y:S04]  /*5fd0*/  STS.U8 [R139+UR13+0x1180], R142 ;  /* 0x0011808e8b007988 */ /* 0x0005e8000800000d */
[----:B------:R-:W-:Y:S04]  /*5fe0*/  STS.U8 [R139+UR13+0x1580], R208 ;  /* 0x001580d08b007988 */ /* 0x000fe8000800000d */
[----:B------:R-:W-:Y:S01]  /*5ff0*/  STS.U8 [R139+UR13+0x1980], R210 ;  /* 0x001980d28b007988 */ /* 0x000fe2000800000d */
[----:B--2---:R-:W-:-:S03]  /*6000*/  LOP3.LUT R142, R3, 0x60, RZ, 0x3c, !PT ;  /* 0x00000060038e7812 */ /* 0x004fc600078e3cff */
[----:B------:R-:W-:Y:S04]  /*6010*/  STS.U8 [R139+UR13+0x1d80], R212 ;  /* 0x001d80d48b007988 */ /* 0x000fe8000800000d */
[----:B------:R2:W-:Y:S04]  /*6020*/  STS.U8 [R140+UR13+0x1200], R143 ;  /* 0x0012008f8c007988 */ /* 0x0005e8000800000d */
[----:B-----5:R0:W-:Y:S04]  /*6030*/  STS.U8 [R140+UR13+0x200], R189 ;  /* 0x000200bd8c007988 */ /* 0x0201e8000800000d */
[----:B------:R0:W-:Y:S01]  /*6040*/  STS.U8 [R140+UR13+0x600], R191 ;  /* 0x000600bf8c007988 */ /* 0x0001e2000800000d */
[----:B--2---:R-:W-:-:S03]  /*6050*/  LOP3.LUT R143, R3, 0x70, RZ, 0x3c, !PT ;  /* 0x00000070038f7812 */ /* 0x004fc600078e3cff */
[----:B------:R0:W-:Y:S04]  /*6060*/  STS.U8 [R140+UR13+0xa00], R193 ;  /* 0x000a00c18c007988 */ /* 0x0001e8000800000d */
        /* <DEDUP_REMOVED lines=59> */
[----:B------:R0:W-:Y:S01]  /*6420*/  STS.U8 [R139+UR13+0x4f80], R233 ;  /* 0x004f80e98b007988 */ /* 0x0001e2000800000d */
[----:B-1----:R1:W-:Y:S06]  /*6430*/  MEMBAR.ALL.CTA ;  /* 0x0000000000007992 */ /* 0x0023ec0000008000 */
[----:B-1----:R-:W1:Y:S02]  /*6440*/  FENCE.VIEW.ASYNC.S ;  /* 0x00000000000073c6 */ /* 0x002e640000000000 */
[----:B-1----:R-:W-:Y:S01]  /*6450*/  BAR.SYNC.DEFER_BLOCKING 0x0 ;  /* 0x0000000000007b1d */ /* 0x002fe20000010000 */
[----:B------:R-:W-:-:S04]  /*6460*/  ISETP.NE.U32.AND P0, PT, RZ, UR8, PT ;  /* 0x00000008ff007c0c */ /* 0x000fc8000bf05070 */
[C---:B------:R-:W-:Y:S02]  /*6470*/  ISETP.LT.OR P2, PT, R128.reuse, 0x40, P0 ;  /* 0x000000408000780c */ /* 0x040fe40000741670 */
[----:B------:R-:W-:-:S11]  /*6480*/  ISETP.GE.AND P3, PT, R128, 0x80, PT ;  /* 0x000000808000780c */ /* 0x000fd60003f66270 */
[----:B0-----:R-:W-:Y:S05]  /*6490*/  @P2 BRA `(.L_x_6) ;  /* 0x0000000000682947 */ /* 0x001fea0003800000 */
[----:B------:R-:W-:Y:S02]  /*64a0*/  UIADD3 UR4, UPT, UPT, UR13, 0x4000, URZ ;  /* 0x000040000d047890 */ /* 0x000fe4000fffe0ff */
[----:B------:R-:W-:Y:S02]  /*64b0*/  USHF.R.U32.HI UR6, URZ, 0x4, UR13 ;  /* 0x00000004ff067899 */ /* 0x000fe4000801160d */
[----:B------:R-:W-:Y:S02]  /*64c0*/  USHF.R.U32.HI UR4, URZ, 0x4, UR4 ;  /* 0x00000004ff047899 */ /* 0x000fe40008011604 */
[----:B------:R-:W-:Y:S02]  /*64d0*/  USGXT.U32 UR6, UR6, 0xe ;  /* 0x0000000e0606789a */ /* 0x000fe40008000000 */
[----:B------:R-:W-:Y:S01]  /*64e0*/  USGXT.U32 UR8, UR4, 0xe ;  /* 0x0000000e0408789a */ /* 0x000fe20008000000 */
[----:B------:R-:W-:Y:S01]  /*64f0*/  UMOV UR16, 0x100 ;  /* 0x0000010000107882 */ /* 0x000fe20000000000 */
[----:B------:R-:W-:Y:S01]  /*6500*/  UMOV UR17, 0x40004040 ;  /* 0x4000404000117882 */ /* 0x000fe20000000000 */
[----:B------:R-:W-:Y:S01]  /*6510*/  UMOV UR18, 0xfffffffe ;  /* 0xfffffffe00127882 */ /* 0x000fe20000000000 */
[----:B------:R-:W-:Y:S01]  /*6520*/  UMOV UR19, 0x7fffbfdf ;  /* 0x7fffbfdf00137882 */ /* 0x000fe20000000000 */
[----:B------:R-:W-:Y:S01]  /*6530*/  UMOV UR7, URZ ;  /* 0x000000ff00077c82 */ /* 0x000fe20008000000 */
[----:B------:R-:W-:Y:S01]  /*6540*/  UMOV UR9, URZ ;  /* 0x000000ff00097c82 */ /* 0x000fe20008000000 */
[----:B------:R-:W-:-:S02]  /*6550*/  UIADD3.64 UR16, UPT, UPT, UR6, UR16, URZ ;  /* 0x0000001006107297 */ /* 0x000fc4000fffe0ff */
[----:B------:R-:W-:Y:S01]  /*6560*/  UIADD3.64 UR18, UPT, UPT, UR8, -UR18, URZ ;  /* 0x8000001208127297 */ /* 0x000fe2000fffe0ff */
[----:B------:R-:W-:Y:S01]  /*6570*/  UMOV UR22, 0x0 ;  /* 0x0000000000167882 */ /* 0x000fe20000000000 */
[----:B------:R-:W-:Y:S01]  /*6580*/  UMOV UR23, 0x8108490 ;  /* 0x0810849000177882 */ /* 0x000fe20000000000 */
[----:B------:R-:W-:Y:S01]  /*6590*/  UMOV UR4, UR10 ;  /* 0x0000000a00047c82 */ /* 0x000fe20008000000 */
[----:B------:R-:W-:Y:S01]  /*65a0*/  UMOV UR5, URZ ;  /* 0x000000ff00057c82 */ /* 0x000fe20008000000 */
[----:B------:R-:W-:Y:S01]  /*65b0*/  UMOV UR7, 0x40004040 ;  /* 0x4000404000077882 */ /* 0x000fe20000000000 */
[----:B------:R-:W-:Y:S01]  /*65c0*/  UMOV UR9, 0x80004020 ;  /* 0x8000402000097882 */ /* 0x000fe20000000000 */
[----:B------:R-:W-:Y:S01]  /*65d0*/  UMOV UR24, 0x0 ;  /* 0x0000000000187882 */ /* 0x000fe20000000000 */
[----:B------:R-:W-:Y:S01]  /*65e0*/  UMOV UR25, 0x8108490 ;  /* 0x0810849000197882 */ /* 0x000fe20000000000 */
[----:B------:R-:W-:Y:S01]  /*65f0*/  UMOV UR4, UR4 ;  /* 0x0000000400047c82 */ /* 0x000fe20008000000 */
[----:B------:R0:W-:Y:S01]  /*6600*/  UTCQMMA gdesc[UR6], gdesc[UR8], tmem[UR12], tmem[UR22], idesc[UR23], !UPT ;  /* 0x00ff1608060075ea */ /* 0x0001e2000f80030c */
[----:B------:R0:W-:Y:S01]  /*6610*/  UTCQMMA gdesc[UR16], gdesc[UR18], tmem[UR12], tmem[UR24], idesc[UR25], UPT ;  /* 0x00ff1812100075ea */ /* 0x0001e2000b80030c */
[----:B------:R0:W-:Y:S01]  /*6620*/  UTCBAR [UR4], URZ ;  /* 0x000000ff040073e9 */ /* 0x0001e200080000ff */
[----:B------:R-:W-:Y:S01]  /*6630*/  NOP ;  /* 0x0000000000007918 */ /* 0x000fe20000000000 */
.L_x_6:
[----:B0-----:R-:W-:Y:S01]  /*6640*/  UMOV UR8, URZ ;  /* 0x000000ff00087c82 */ /* 0x001fe20008000000 */
[----:B------:R-:W-:Y:S05]  /*6650*/  @!P3 BRA `(.L_x_7) ;  /* 0x0000002800c4b947 */ /* 0x000fea0003800000 */
[----:B------:R-:W0:Y:S01]  /*6660*/  LDCU.64 UR30, c[0x0][0x3a8] ;  /* 0x00007500ff1e77ac */ /* 0x000e220008000a00 */
[----:B------:R-:W-:Y:S01]  /*6670*/  SHF.R.S32.HI R127, RZ, 0x1f, R128 ;  /* 0x0000001fff7f7819 */ /* 0x000fe20000011480 */
[----:B------:R-:W-:Y:S01]  /*6680*/  IMAD.U32 R159, RZ, RZ, UR20 ;  /* 0x00000014ff9f7e24 */ /* 0x000fe2000f8e00ff */
[----:B------:R-:W-:Y:S02]  /*6690*/  UIADD3 UR5, UPT, UPT, UR13, 0x5000, URZ ;  /* 0x000050000d057890 */ /* 0x000fe4000fffe0ff */
[----:B------:R-:W-:Y:S01]  /*66a0*/  LEA.HI R127, R127, R128, RZ, 0x6 ;  /* 0x000000807f7f7211 */ /* 0x000fe200078f30ff */
[----:B------:R-:W-:Y:S02]  /*66b0*/  UIADD3 UR4, UPT, UPT, UR13, 0x2000, URZ ;  /* 0x000020000d047890 */ /* 0x000fe4000fffe0ff */
[----:B------:R-:W-:Y:S01]  /*66c0*/  USHF.R.U32.HI UR5, URZ, 0x4, UR5 ;  /* 0x00000004ff057899 */ /* 0x000fe20008011605 */
[----:B------:R-:W-:Y:S01]  /*66d0*/  SHF.R.S32.HI R127, RZ, 0x6, R127 ;  /* 0x00000006ff7f7819 */ /* 0x000fe2000001147f */
[----:B------:R-:W-:-:S02]  /*66e0*/  USHF.R.U32.HI UR4, URZ, 0x4, UR4 ;  /* 0x00000004ff047899 */ /* 0x000fc40008011604 */
[----:B------:R-:W-:Y:S01]  /*66f0*/  USGXT.U32 UR6, UR5, 0xe ;  /* 0x0000000e0506789a */ /* 0x000fe20008000000 */
[----:B------:R-:W-:Y:S01]  /*6700*/  VIMNMX R127, PT, PT, R127, 0x2, !PT ;  /* 0x000000027f7f7848 */ /* 0x000fe20007fe0100 */
[----:B------:R-:W-:Y:S01]  /*6710*/  USGXT.U32 UR4, UR4, 0xe ;  /* 0x0000000e0404789a */ /* 0x000fe20008000000 */
[----:B------:R-:W-:Y:S01]  /*6720*/  UMOV UR16, 0x100 ;  /* 0x0000010000107882 */ /* 0x000fe20000000000 */
[----:B------:R-:W-:Y:S01]  /*6730*/  UMOV UR17, 0x40004040 ;  /* 0x4000404000117882 */ /* 0x000fe20000000000 */
[----:B0-----:R-:W-:Y:S01]  /*6740*/  USHF.L.U32 UR29, UR30, 0x6, URZ ;  /* 0x000000061e1d7899 */ /* 0x001fe200080006ff */
[----:B------:R-:W-:Y:S01]  /*6750*/  VIADD R127, R127, 0xffffffff ;  /* 0xffffffff7f7f7836 */ /* 0x000fe20000000000 */
[----:B------:R-:W-:Y:S01]  /*6760*/  UMOV UR18, 0xfffffffe ;  /* 0xfffffffe00127882 */ /* 0x000fe20000000000 */
[----:B------:R-:W-:Y:S01]  /*6770*/  UMOV UR19, 0x7fffbfdf ;  /* 0x7fffbfdf00137882 */ /* 0x000fe20000000000 */
[----:B------:R-:W-:Y:S02]  /*6780*/  USHF.R.S32.HI UR8, URZ, 0x1f, UR29 ;  /* 0x0000001fff087899 */ /* 0x000fe4000801141d */
[----:B------:R-:W-:Y:S01]  /*6790*/  R2UR UR32, R127 ;  /* 0x000000007f2072ca */ /* 0x000fe200000e0000 */
[----:B------:R-:W-:Y:S01]  /*67a0*/  UMOV UR5, URZ ;  /* 0x000000ff00057c82 */ /* 0x000fe20008000000 */
[----:B------:R-:W-:Y:S01]  /*67b0*/  IADD3 R144, P2, P3, R144, UR29, R159 ;  /* 0x0000001d90907c10 */ /* 0x000fe2000fb5e09f */
[----:B------:R-:W-:Y:S01]  /*67c0*/  UMOV UR7, URZ ;  /* 0x000000ff00077c82 */ /* 0x000fe20008000000 */
[----:B------:R-:W-:Y:S01]  /*67d0*/  IMAD.U32 R34, RZ, RZ, UR8 ;  /* 0x00000008ff227e24 */ /* 0x000fe2000f8e00ff */
[----:B------:R-:W0:Y:S04]  /*67e0*/  LDCU UR33, c[0x0][0x3a8] ;  /* 0x00007500ff2177ac */ /* 0x000e280008000800 */
[----:B------:R-:W-:Y:S01]  /*67f0*/  IADD3.X R145, PT, PT, R145, UR11, R34, P2, P3 ;  /* 0x0000000b91917c10 */ /* 0x000fe200097e6422 */
[----:B------:R-:W-:Y:S01]  /*6800*/  IMAD.MOV.U32 R34, RZ, RZ, RZ ;  /* 0x000000ffff227224 */ /* 0x000fe200078e00ff */
[----:B------:R-:W-:-:S02]  /*6810*/  USHF.L.U32 UR15, UR31, 0x6, URZ ;  /* 0x000000061f0f7899 */ /* 0x000fc400080006ff */
[----:B------:R-:W-:Y:S02]  /*6820*/  UIADD3.64 UR16, UPT, UPT, UR4, UR16, URZ ;  /* 0x0000001004107297 */ /* 0x000fe4000fffe0ff */
[----:B------:R-:W-:Y:S01]  /*6830*/  UIADD3.64 UR18, UPT, UPT, UR6, -UR18, URZ ;  /* 0x8000001206127297 */ /* 0x000fe2000fffe0ff */
[----:B------:R-:W-:Y:S01]  /*6840*/  UMOV UR28, 0x1 ;  /* 0x00000001001c7882 */ /* 0x000fe20000000000 */
[----:B------:R-:W-:-:S10]  /*6850*/  UMOV UR9, URZ ;  /* 0x000000ff00097c82 */ /* 0x000fd40008000000 */
.L_x_10:
[----:B------:R-:W-:Y:S01]  /*6860*/  IMAD.U32 R34, R34, -0x80000000, RZ ;  /* 0x8000000022227824 */ /* 0x000fe200078e00ff */
[----:B------:R-:W-:Y:S01]  /*6870*/  USHF.L.U32 UR8, UR30, 0x1, URZ ;  /* 0x000000011e087899 */ /* 0x000fe200080006ff */
[C---:B------:R-:W-:Y:S01]  /*6880*/  ISETP.GT.AND P3, PT, R55.reuse, 0x1, PT ;  /* 0x000000013700780c */ /* 0x040fe20003f64270 */
[----:B------:R-:W-:Y:S01]  /*6890*/  UIMAD UR11, UR30, 0x3, URZ ;  /* 0x000000031e0b78a4 */ /* 0x000fe2000f8e02ff */
[----:B------:R-:W1:Y:S01]  /*68a0*/  SYNCS.PHASECHK.TRANS64.TRYWAIT P5, [UR10], R34 ;  /* 0x00000022ff0075a7 */ /* 0x000e6200080a110a */
[----:B------:R-:W-:Y:S01]  /*68b0*/  USHF.L.U32 UR20, UR30, 0x2, URZ ;  /* 0x000000021e147899 */ /* 0x000fe200080006ff */
[----:B------:R-:W-:Y:S01]  /*68c0*/  ISETP.GT.AND P2, PT, R55, 0x2, PT ;  /* 0x000000023700780c */ /* 0x000fe20003f44270 */
[----:B------:R-:W-:Y:S01]  /*68d0*/  UIMAD UR21, UR30, 0x5, URZ ;  /* 0x000000051e1578a4 */ /* 0x000fe2000f8e02ff */
[----:B0-----:R-:W-:Y:S01]  /*68e0*/  IADD3 R160, P4, PT, R144, UR33, RZ ;  /* 0x0000002190a07c10 */ /* 0x001fe2000ff9e0ff */
[----:B-1----:R-:W-:-:S12]  /*68f0*/  @!P5 BRA `(.L_x_8) ;  /* 0x0000004800f4d947 */ /* 0x002fd80003800000 */
.L_x_16:
[----:B------:R-:W-:Y:S02]  /*6900*/  USHF.R.S32.HI UR10, URZ, 0x1f, UR8 ;  /* 0x0000001fff0a7899 */ /* 0x000fe40008011408 */
[C---:B------:R-:W-:Y:S01]  /*6910*/  IADD3 R158, P5, PT, R144.reuse, UR8, RZ ;  /* 0x00000008909e7c10 */ /* 0x040fe2000ffbe0ff */
[----:B------:R-:W-:Y:S01]  /*6920*/  IMAD.X R161, R5, 0x1, R145, P4 ;  /* 0x0000000105a17824 */ /* 0x000fe200020e0691 */
[----:B------:R-:W-:Y:S01]  /*6930*/  ISETP.GT.AND P4, PT, R55, 0x3, PT ;  /* 0x000000033700780c */ /* 0x000fe20003f84270 */
[----:B------:R-:W-:Y:S01]  /*6940*/  USHF.R.S32.HI UR8, URZ, 0x1f, UR11 ;  /* 0x0000001fff087899 */ /* 0x000fe2000801140b */
[----:B------:R-:W-:Y:S02]  /*6950*/  PRMT R240, RZ, 0x7610, R240 ;  /* 0x00007610fff07816 */ /* 0x000fe400000000f0 */
[----:B------:R-:W-:Y:S02]  /*6960*/  IADD3.X R159, PT, PT, R145, UR10, RZ, P5, !PT ;  /* 0x0000000a919f7c10 */ /* 0x000fe4000affe4ff */
[----:B------:R-:W-:-:S02]  /*6970*/  IADD3 R162, P5, PT, R144, UR11, RZ ;  /* 0x0000000b90a27c10 */ /* 0x000fc4000ffbe0ff */
[----:B------:R-:W-:Y:S01]  /*6980*/  PRMT R224, RZ, 0x7610, R224 ;  /* 0x00007610ffe07816 */ /* 0x000fe200000000e0 */
[----:B------:R0:W2:Y:S01]  /*6990*/  @P3 LDG.E.U8 R240, desc[UR26][R160.64] ;  /* 0x0000001aa0f03981 */ /* 0x0000a2000c1e1100 */
[----:B------:R-:W-:Y:S01]  /*69a0*/  PRMT R219, RZ, 0x7610, R219 ;  /* 0x00007610ffdb7816 */ /* 0x000fe200000000db */
[----:B------:R-:W-:Y:S01]  /*69b0*/  USHF.R.S32.HI UR10, URZ, 0x1f, UR21 ;  /* 0x0000001fff0a7899 */ /* 0x000fe20008011415 */
[----:B------:R-:W-:Y:S02]  /*69c0*/  IADD3.X R163, PT, PT, R145, UR8, RZ, P5, !PT ;  /* 0x0000000891a37c10 */ /* 0x000fe4000affe4ff */
[----:B------:R-:W-:Y:S01]  /*69d0*/  ISETP.GT.AND P3, PT, R55, 0x4, PT ;  /* 0x000000043700780c */ /* 0x000fe20003f64270 */
[----:B------:R-:W-:Y:S02]  /*69e0*/  USHF.R.S32.HI UR8, URZ, 0x1f, UR20 ;  /* 0x0000001fff087899 */ /* 0x000fe40008011414 */
[C---:B------:R-:W-:Y:S01]  /*69f0*/  IADD3 R126, P6, PT, R144.reuse, UR20, RZ ;  /* 0x00000014907e7c10 */ /* 0x040fe2000ffde0ff */
[----:B------:R-:W-:Y:S01]  /*6a00*/  UIMAD UR11, UR30, 0x6, URZ ;  /* 0x000000061e0b78a4 */ /* 0x000fe2000f8e02ff */
[----:B------:R-:W3:Y:S01]  /*6a10*/  @P4 LDG.E.U8 R224, desc[UR26][R162.64] ;  /* 0x0000001aa2e04981 */ /* 0x000ee2000c1e1100 */
[----:B0-----:R-:W-:-:S02]  /*6a20*/  IADD3 R160, P5, PT, R144, UR21, RZ ;  /* 0x0000001590a07c10 */ /* 0x001fc4000ffbe0ff */
[C---:B------:R-:W-:Y:S01]  /*6a30*/  ISETP.GT.AND P4, PT, R55.reuse, 0x6, PT ;  /* 0x000000063700780c */ /* 0x040fe20003f84270 */
[----:B------:R0:W4:Y:S01]  /*6a40*/  @P2 LDG.E.U8 R219, desc[UR26][R158.64] ;  /* 0x0000001a9edb2981 */ /* 0x000122000c1e1100 */
[----:B------:R-:W-:Y:S02]  /*6a50*/  ISETP.GT.AND P2, PT, R55, 0x5, PT ;  /* 0x000000053700780c */ /* 0x000fe40003f44270 */
[C---:B------:R-:W-:Y:S01]  /*6a60*/  IADD3.X R161, PT, PT, R145.reuse, UR10, RZ, P5, !PT ;  /* 0x0000000a91a17c10 */ /* 0x040fe2000affe4ff */
[----:B------:R-:W-:Y:S01]  /*6a70*/  USHF.R.S32.HI UR10, URZ, 0x1f, UR11 ;  /* 0x0000001fff0a7899 */ /* 0x000fe2000801140b */
[----:B------:R-:W-:Y:S02]  /*6a80*/  PRMT R203, RZ, 0x7610, R203 ;  /* 0x00007610ffcb7816 */ /* 0x000fe400000000cb */
[----:B------:R-:W-:Y:S02]  /*6a90*/  IADD3.X R127, PT, PT, R145, UR8, RZ, P6, !PT ;  /* 0x00000008917f7c10 */ /* 0x000fe4000b7fe4ff */
[----:B0-----:R-:W-:Y:S01]  /*6aa0*/  IADD3 R158, P5, PT, R144, UR11, RZ ;  /* 0x0000000b909e7c10 */ /* 0x001fe2000ffbe0ff */
[----:B------:R-:W-:Y:S01]  /*6ab0*/  UIMAD UR8, UR30, 0x7, URZ ;  /* 0x000000071e0878a4 */ /* 0x000fe2000f8e02ff */
[----:B------:R-:W-:Y:S01]  /*6ac0*/  PRMT R187, RZ, 0x7610, R187 ;  /* 0x00007610ffbb7816 */ /* 0x000fe200000000bb */
[----:B------:R0:W5:Y:S01]  /*6ad0*/  @P3 LDG.E.U8 R203, desc[UR26][R126.64] ;  /* 0x0000001a7ecb3981 */ /* 0x000162000c1e1100 */
[----:B------:R-:W-:-:S02]  /*6ae0*/  PRMT R208, RZ, 0x7610, R208 ;  /* 0x00007610ffd07816 */ /* 0x000fc400000000d0 */
[----:B------:R-:W-:Y:S02]  /*6af0*/  IADD3.X R159, PT, PT, R145, UR10, RZ, P5, !PT ;  /* 0x0000000a919f7c10 */ /* 0x000fe4000affe4ff */
[----:B------:R-:W-:Y:S01]  /*6b00*/  ISETP.GT.AND P3, PT, R55, 0x7, PT ;  /* 0x000000073700780c */ /* 0x000fe20003f64270 */
[----:B------:R-:W-:Y:S01]  /*6b10*/  USHF.R.S32.HI UR10, URZ, 0x1f, UR8 ;  /* 0x0000001fff0a7899 */ /* 0x000fe20008011408 */
[----:B------:R-:W-:Y:S01]  /*6b20*/  SHF.R.S32.HI R34, RZ, 0x1f, R29 ;  /* 0x0000001fff227819 */ /* 0x000fe2000001141d */
[----:B------:R-:W2:Y:S01]  /*6b30*/  @P4 LDG.E.U8 R187, desc[UR26][R158.64] ;  /* 0x0000001a9ebb4981 */ /* 0x000ea2000c1e1100 */
[----:B0-----:R-:W-:Y:S02]  /*6b40*/  IADD3 R126, P5, PT, R29, R144, RZ ;  /* 0x000000901d7e7210 */ /* 0x001fe40007fbe0ff */
[----:B------:R-:W-:Y:S01]  /*6b50*/  IADD3 R162, P6, PT, R144, UR8, RZ ;  /* 0x0000000890a27c10 */ /* 0x000fe2000ffde0ff */
[----:B------:R0:W2:Y:S01]  /*6b60*/  @P2 LDG.E.U8 R208, desc[UR26][R160.64] ;  /* 0x0000001aa0d02981 */ /* 0x0000a2000c1e1100 */
[C---:B------:R-:W-:Y:S01]  /*6b70*/  ISETP.GT.AND P4, PT, R55.reuse, 0x9, PT ;  /* 0x000000093700780c */ /* 0x040fe20003f84270 */
[----:B------:R-:W-:Y:S01]  /*6b80*/  IMAD.X R127, R34, 0x1, R145, P5 ;  /* 0x00000001227f7824 */ /* 0x000fe200028e0691 */
[----:B------:R-:W-:-:S02]  /*6b90*/  ISETP.GT.AND P2, PT, R55, 0x8, PT ;  /* 0x000000083700780c */ /* 0x000fc40003f44270 */
[----:B------:R-:W-:Y:S02]  /*6ba0*/  PRMT R192, RZ, 0x7610, R192 ;  /* 0x00007610ffc07816 */ /* 0x000fe400000000c0 */
[----:B------:R-:W-:Y:S02]  /*6bb0*/  IADD3.X R163, PT, PT, R145, UR10, RZ, P6, !PT ;  /* 0x0000000a91a37c10 */ /* 0x000fe4000b7fe4ff */
[----:B------:R-:W-:Y:S02]  /*6bc0*/  SHF.R.S32.HI R34, RZ, 0x1f, R35 ;  /* 0x0000001fff227819 */ /* 0x000fe40000011423 */
[----:B0-----:R-:W-:Y:S01]  /*6bd0*/  IADD3 R160, P5, PT, R35, R144, RZ ;  /* 0x0000009023a07210 */ /* 0x001fe20007fbe0ff */
[----:B------:R0:W2:Y:S01]  /*6be0*/  @P3 LDG.E.U8 R192, desc[UR26][R162.64] ;  /* 0x0000001aa2c03981 */ /* 0x0000a2000c1e1100 */
[----:B------:R-:W-:Y:S02]  /*6bf0*/  PRMT R238, RZ, 0x7610, R238 ;  /* 0x00007610ffee7816 */ /* 0x000fe400000000ee */
[----:B------:R-:W-:Y:S01]  /*6c00*/  PRMT R74, RZ, 0x7610, R74 ;  /* 0x00007610ff4a7816 */ /* 0x000fe2000000004a */
[----:B------:R-:W-:Y:S01]  /*6c10*/  IMAD.X R161, R34, 0x1, R145, P5 ;  /* 0x0000000122a17824 */ /* 0x000fe200028e0691 */
[----:B------:R-:W-:-:S02]  /*6c20*/  ISETP.GT.AND P3, PT, R55, 0xa, PT ;  /* 0x0000000a3700780c */ /* 0x000fc40003f64270 */
[----:B------:R-:W-:Y:S02]  /*6c30*/  SHF.R.S32.HI R34, RZ, 0x1f, R39 ;  /* 0x0000001fff227819 */ /* 0x000fe40000011427 */
[-C--:B------:R-:W-:Y:S01]  /*6c40*/  IADD3 R158, P6, PT, R39, R144.reuse, RZ ;  /* 0x00000090279e7210 */ /* 0x080fe20007fde0ff */
[----:B------:R-:W2:Y:S01]  /*6c50*/  @P4 LDG.E.U8 R238, desc[UR26][R160.64] ;  /* 0x0000001aa0ee4981 */ /* 0x000ea2000c1e1100 */
[----:B------:R-:W-:Y:S02]  /*6c60*/  SHF.R.S32.HI R38, RZ, 0x1f, R45 ;  /* 0x0000001fff267819 */ /* 0x000fe4000001142d */
[----:B0-----:R-:W-:Y:S01]  /*6c70*/  IADD3 R162, P5, PT, R45, R144, RZ ;  /* 0x000000902da27210 */ /* 0x001fe20007fbe0ff */
[----:B------:R0:W2:Y:S01]  /*6c80*/  @P2 LDG.E.U8 R74, desc[UR26][R126.64] ;  /* 0x0000001a7e4a2981 */ /* 0x0000a2000c1e1100 */
[C---:B------:R-:W-:Y:S01]  /*6c90*/  ISETP.GT.AND P4, PT, R55.reuse, 0xc, PT ;  /* 0x0000000c3700780c */ /* 0x040fe20003f84270 */
[--C-:B------:R-:W-:Y:S01]  /*6ca0*/  IMAD.X R159, R34, 0x1, R145.reuse, P6 ;  /* 0x00000001229f7824 */ /* 0x100fe200030e0691 */
[----:B------:R-:W-:Y:S01]  /*6cb0*/  ISETP.GT.AND P2, PT, R55, 0xb, PT ;  /* 0x0000000b3700780c */ /* 0x000fe20003f44270 */
[----:B------:R-:W-:Y:S01]  /*6cc0*/  IMAD.X R163, R38, 0x1, R145, P5 ;  /* 0x0000000126a37824 */ /* 0x000fe200028e0691 */
[----:B------:R-:W-:-:S02]  /*6cd0*/  PRMT R217, RZ, 0x7610, R217 ;  /* 0x00007610ffd97816 */ /* 0x000fc400000000d9 */
[----:B------:R-:W-:Y:S02]  /*6ce0*/  SHF.R.S32.HI R34, RZ, 0x1f, R49 ;  /* 0x0000001fff227819 */ /* 0x000fe40000011431 */
[----:B0-----:R-:W-:Y:S02]  /*6cf0*/  IADD3 R126, P5, PT, R49, R144, RZ ;  /* 0x00000090317e7210 */ /* 0x001fe40007fbe0ff */
[----:B------:R0:W2:Y:S01]  /*6d00*/  @P3 LDG.E.U8 R217, desc[UR26][R158.64] ;  /* 0x0000001a9ed93981 */ /* 0x0000a2000c1e1100 */
[----:B------:R-:W-:Y:S02]  /*6d10*/  PRMT R201, RZ, 0x7610, R201 ;  /* 0x00007610ffc97816 */ /* 0x000fe400000000c9 */
[----:B------:R-:W-:Y:S01]  /*6d20*/  PRMT R222, RZ, 0x7610, R222 ;  /* 0x00007610ffde7816 */ /* 0x000fe200000000de */
[----:B------:R-:W-:Y:S01]  /*6d30*/  IMAD.X R127, R34, 0x1, R145, P5 ;  /* 0x00000001227f7824 */ /* 0x000fe200028e0691 */
[----:B------:R-:W-:Y:S02]  /*6d40*/  ISETP.GT.AND P3, PT, R55, 0xd, PT ;  /* 0x0000000d3700780c */ /* 0x000fe40003f64270 */
[----:B------:R-:W-:-:S02]  /*6d50*/  SHF.R.S32.HI R34, RZ, 0x1f, R59 ;  /* 0x0000001fff227819 */ /* 0x000fc4000001143b */
        /* <DEDUP_REMOVED lines=191> */
[-C--:B0-----:R-:W-:Y:S02]  /*7950*/  IADD3 R160, P5, PT, R108, R144.reuse, RZ ;  /* 0x000000906ca07210 */ /* 0x081fe40007fbe0ff */
[----:B------:R0:W2:Y:S01]  /*7960*/  @P3 LDG.E.U8 R214, desc[UR26][R162.64] ;  /* 0x0000001aa2d63981 */ /* 0x0000a2000c1e1100 */
[----:B------:R-:W-:Y:S02]  /*7970*/  PRMT R198, RZ, 0x7610, R198 ;  /* 0x00007610ffc67816 */ /* 0x000fe400000000c6 */
[----:B------:R-:W-:Y:S01]  /*7980*/  PRMT R193, RZ, 0x7610, R193 ;  /* 0x00007610ffc17816 */ /* 0x000fe200000000c1 */
[----:B------:R-:W-:Y:S01]  /*7990*/  IMAD.X R161, R38, 0x1, R145, P5 ;  /* 0x0000000126a17824 */ /* 0x000fe200028e0691 */
[----:B------:R-:W-:Y:S02]  /*79a0*/  SHF.R.S32.HI R38, RZ, 0x1f, R109 ;  /* 0x0000001fff267819 */ /* 0x000fe4000001146d */
[----:B------:R-:W-:-:S02]  /*79b0*/  IADD3 R158, P6, PT, R109, R144, RZ ;  /* 0x000000906d9e7210 */ /* 0x000fc40007fde0ff */
[----:B------:R-:W-:Y:S01]  /*79c0*/  SHF.R.S32.HI R80, RZ, 0x1f, R110 ;  /* 0x0000001fff507819 */ /* 0x000fe2000001146e */
[----:B------:R-:W2:Y:S01]  /*79d0*/  @P4 LDG.E.U8 R198, desc[UR26][R160.64] ;  /* 0x0000001aa0c64981 */ /* 0x000ea2000c1e1100 */
[----:B0-----:R-:W-:Y:S02]  /*79e0*/  IADD3 R162, P5, PT, R110, R144, RZ ;  /* 0x000000906ea27210 */ /* 0x001fe40007fbe0ff */
[C---:B------:R-:W-:Y:S01]  /*79f0*/  ISETP.GT.AND P3, PT, R55.reuse, 0x2e, PT ;  /* 0x0000002e3700780c */ /* 0x040fe20003f64270 */
[----:B------:R0:W2:Y:S01]  /*7a00*/  @P2 LDG.E.U8 R193, desc[UR26][R126.64] ;  /* 0x0000001a7ec12981 */ /* 0x0000a2000c1e1100 */
[--C-:B------:R-:W-:Y:S01]  /*7a10*/  IMAD.X R159, R38, 0x1, R145.reuse, P6 ;  /* 0x00000001269f7824 */ /* 0x100fe200030e0691 */
[C---:B------:R-:W-:Y:S01]  /*7a20*/  ISETP.GT.AND P4, PT, R55.reuse, 0x30, PT ;  /* 0x000000303700780c */ /* 0x040fe20003f84270 */
[----:B------:R-:W-:Y:S01]  /*7a30*/  IMAD.X R163, R80, 0x1, R145, P5 ;  /* 0x0000000150a37824 */ /* 0x000fe200028e0691 */
[----:B------:R-:W-:Y:S02]  /*7a40*/  SHF.R.S32.HI R38, RZ, 0x1f, R111 ;  /* 0x0000001fff267819 */ /* 0x000fe4000001146f */
[----:B------:R-:W-:-:S02]  /*7a50*/  ISETP.GT.AND P2, PT, R55, 0x2f, PT ;  /* 0x0000002f3700780c */ /* 0x000fc40003f44270 */
[----:B0-----:R-:W-:Y:S02]  /*7a60*/  IADD3 R126, P5, PT, R111, R144, RZ ;  /* 0x000000906f7e7210 */ /* 0x001fe40007fbe0ff */
[----:B------:R-:W-:-:S03]  /*7a70*/  PRMT R177, RZ, 0x7610, R177 ;  /* 0x00007610ffb17816 */ /* 0x000fc600000000b1 */
[----:B------:R-:W-:Y:S01]  /*7a80*/  IMAD.X R127, R38, 0x1, R145, P5 ;  /* 0x00000001267f7824 */ /* 0x000fe200028e0691 */
[----:B------:R-:W-:Y:S02]  /*7a90*/  PRMT R38, RZ, 0x7610, R38 ;  /* 0x00007610ff267816 */ /* 0x000fe40000000026 */
[----:B------:R-:W-:Y:S01]  /*7aa0*/  PRMT R182, RZ, 0x7610, R182 ;  /* 0x00007610ffb67816 */ /* 0x000fe200000000b6 */
[----:B------:R0:W2:Y:S01]  /*7ab0*/  @P3 LDG.E.U8 R177, desc[UR26][R158.64] ;  /* 0x0000001a9eb13981 */ /* 0x0000a2000c1e1100 */
[----:B------:R-:W-:Y:S02]  /*7ac0*/  ISETP.GT.AND P3, PT, R55, 0x31, PT ;  /* 0x000000313700780c */ /* 0x000fe40003f64270 */
[----:B------:R-:W-:Y:S01]  /*7ad0*/  SHF.R.S32.HI R80, RZ, 0x1f, R112 ;  /* 0x0000001fff507819 */ /* 0x000fe20000011470 */
[----:B------:R-:W2:Y:S01]  /*7ae0*/  @P4 LDG.E.U8 R38, desc[UR26][R126.64] ;  /* 0x0000001a7e264981 */ /* 0x000ea2000c1e1100 */
[-C--:B------:R-:W-:Y:S02]  /*7af0*/  IADD3 R160, P6, PT, R112, R144.reuse, RZ ;  /* 0x0000009070a07210 */ /* 0x080fe40007fde0ff */
[----:B------:R-:W-:Y:S01]  /*7b00*/  SHF.R.S32.HI R146, RZ, 0x1f, R113 ;  /* 0x0000001fff927819 */ /* 0x000fe20000011471 */
[----:B------:R1:W2:Y:S01]  /*7b10*/  @P2 LDG.E.U8 R182, desc[UR26][R162.64] ;  /* 0x0000001aa2b62981 */ /* 0x0002a2000c1e1100 */
[----:B0-----:R-:W-:-:S02]  /*7b20*/  IADD3 R158, P5, PT, R113, R144, RZ ;  /* 0x00000090719e7210 */ /* 0x001fc40007fbe0ff */
[C---:B------:R-:W-:Y:S01]  /*7b30*/  ISETP.GT.AND P4, PT, R55.reuse, 0x33, PT ;  /* 0x000000333700780c */ /* 0x040fe20003f84270 */
[--C-:B------:R-:W-:Y:S01]  /*7b40*/  IMAD.X R161, R80, 0x1, R145.reuse, P6 ;  /* 0x0000000150a17824 */ /* 0x100fe200030e0691 */
[----:B------:R-:W-:Y:S01]  /*7b50*/  ISETP.GT.AND P2, PT, R55, 0x32, PT ;  /* 0x000000323700780c */ /* 0x000fe20003f44270 */
[--C-:B------:R-:W-:Y:S01]  /*7b60*/  IMAD.X R159, R146, 0x1, R145.reuse, P5 ;  /* 0x00000001929f7824 */ /* 0x100fe200028e0691 */
[----:B------:R-:W-:Y:S02]  /*7b70*/  SHF.R.S32.HI R80, RZ, 0x1f, R114 ;  /* 0x0000001fff507819 */ /* 0x000fe40000011472 */
[----:B-1----:R-:W-:Y:S02]  /*7b80*/  IADD3 R162, P5, PT, R114, R144, RZ ;  /* 0x0000009072a27210 */ /* 0x002fe40007fbe0ff */
[----:B------:R-:W-:Y:S02]  /*7b90*/  PRMT R228, RZ, 0x7610, R228 ;  /* 0x00007610ffe47816 */ /* 0x000fe400000000e4 */
[----:B------:R-:W-:Y:S01]  /*7ba0*/  PRMT R212, RZ, 0x7610, R212 ;  /* 0x00007610ffd47816 */ /* 0x000fe200000000d4 */
[----:B------:R-:W-:Y:S01]  /*7bb0*/  IMAD.X R163, R80, 0x1, R145, P5 ;  /* 0x0000000150a37824 */ /* 0x000fe200028e0691 */
[----:B------:R-:W-:-:S02]  /*7bc0*/  PRMT R207, RZ, 0x7610, R207 ;  /* 0x00007610ffcf7816 */ /* 0x000fc400000000cf */
[----:B------:R0:W2:Y:S01]  /*7bd0*/  @P3 LDG.E.U8 R228, desc[UR26][R160.64] ;  /* 0x0000001aa0e43981 */ /* 0x0000a2000c1e1100 */
[----:B------:R-:W-:Y:S02]  /*7be0*/  ISETP.GT.AND P3, PT, R55, 0x34, PT ;  /* 0x000000343700780c */ /* 0x000fe40003f64270 */
[----:B------:R-:W-:Y:S01]  /*7bf0*/  SHF.R.S32.HI R80, RZ, 0x1f, R115 ;  /* 0x0000001fff507819 */ /* 0x000fe20000011473 */
[----:B------:R-:W2:Y:S01]  /*7c00*/  @P4 LDG.E.U8 R212, desc[UR26][R162.64] ;  /* 0x0000001aa2d44981 */ /* 0x000ea2000c1e1100 */
[-C--:B------:R-:W-:Y:S02]  /*7c10*/  IADD3 R126, P6, PT, R115, R144.reuse, RZ ;  /* 0x00000090737e7210 */ /* 0x080fe40007fde0ff */
[----:B------:R-:W-:Y:S01]  /*7c20*/  SHF.R.S32.HI R146, RZ, 0x1f, R116 ;  /* 0x0000001fff927819 */ /* 0x000fe20000011474 */
[----:B------:R1:W2:Y:S01]  /*7c30*/  @P2 LDG.E.U8 R207, desc[UR26][R158.64] ;  /* 0x0000001a9ecf2981 */ /* 0x0002a2000c1e1100 */
[----:B0-----:R-:W-:Y:S02]  /*7c40*/  IADD3 R160, P5, PT, R116, R144, RZ ;  /* 0x0000009074a07210 */ /* 0x001fe40007fbe0ff */
[C---:B------:R-:W-:Y:S01]  /*7c50*/  ISETP.GT.AND P4, PT, R55.reuse, 0x36, PT ;  /* 0x000000363700780c */ /* 0x040fe20003f84270 */
[--C-:B------:R-:W-:Y:S01]  /*7c60*/  IMAD.X R127, R80, 0x1, R145.reuse, P6 ;  /* 0x00000001507f7824 */ /* 0x100fe200030e0691 */
[----:B------:R-:W-:Y:S01]  /*7c70*/  ISETP.GT.AND P2, PT, R55, 0x35, PT ;  /* 0x000000353700780c */ /* 0x000fe20003f44270 */
[----:B------:R-:W-:Y:S01]  /*7c80*/  IMAD.X R161, R146, 0x1, R145, P5 ;  /* 0x0000000192a17824 */ /* 0x000fe200028e0691 */
[----:B------:R-:W-:-:S02]  /*7c90*/  SHF.R.S32.HI R80, RZ, 0x1f, R117 ;  /* 0x0000001fff507819 */ /* 0x000fc40000011475 */
[-C--:B-1----:R-:W-:Y:S02]  /*7ca0*/  IADD3 R158, P5, PT, R117, R144.reuse, RZ ;  /* 0x00000090759e7210 */ /* 0x082fe40007fbe0ff */
[----:B------:R-:W-:Y:S02]  /*7cb0*/  PRMT R191, RZ, 0x7610, R191 ;  /* 0x00007610ffbf7816 */ /* 0x000fe400000000bf */
[----:B------:R-:W-:Y:S01]  /*7cc0*/  PRMT R175, RZ, 0x7610, R175 ;  /* 0x00007610ffaf7816 */ /* 0x000fe200000000af */
[----:B------:R-:W-:Y:S01]  /*7cd0*/  IMAD.X R159, R80, 0x1, R145, P5 ;  /* 0x00000001509f7824 */ /* 0x000fe200028e0691 */
[----:B------:R-:W-:Y:S02]  /*7ce0*/  PRMT R196, RZ, 0x7610, R196 ;  /* 0x00007610ffc47816 */ /* 0x000fe400000000c4 */
[----:B------:R0:W2:Y:S01]  /*7cf0*/  @P3 LDG.E.U8 R191, desc[UR26][R126.64] ;  /* 0x0000001a7ebf3981 */ /* 0x0000a2000c1e1100 */
[----:B------:R-:W-:Y:S02]  /*7d00*/  ISETP.GT.AND P3, PT, R55, 0x37, PT ;  /* 0x000000373700780c */ /* 0x000fe40003f64270 */
[----:B------:R-:W-:Y:S01]  /*7d10*/  SHF.R.S32.HI R80, RZ, 0x1f, R118 ;  /* 0x0000001fff507819 */ /* 0x000fe20000011476 */
[----:B------:R-:W2:Y:S01]  /*7d20*/  @P4 LDG.E.U8 R175, desc[UR26][R158.64] ;  /* 0x0000001a9eaf4981 */ /* 0x000ea2000c1e1100 */
[----:B------:R-:W-:-:S02]  /*7d30*/  IADD3 R162, P6, PT, R118, R144, RZ ;  /* 0x0000009076a27210 */ /* 0x000fc40007fde0ff */
[C---:B------:R-:W-:Y:S01]  /*7d40*/  ISETP.GT.AND P4, PT, R55.reuse, 0x39, PT ;  /* 0x000000393700780c */ /* 0x040fe20003f84270 */
[----:B------:R1:W2:Y:S01]  /*7d50*/  @P2 LDG.E.U8 R196, desc[UR26][R160.64] ;  /* 0x0000001aa0c42981 */ /* 0x0002a2000c1e1100 */
[----:B------:R-:W-:Y:S01]  /*7d60*/  ISETP.GT.AND P2, PT, R55, 0x38, PT ;  /* 0x000000383700780c */ /* 0x000fe20003f44270 */
[----:B------:R-:W-:Y:S01]  /*7d70*/  IMAD.X R163, R80, 0x1, R145, P6 ;  /* 0x0000000150a37824 */ /* 0x000fe200030e0691 */
[----:B------:R-:W-:Y:S02]  /*7d80*/  PRMT R180, RZ, 0x7610, R180 ;  /* 0x00007610ffb47816 */ /* 0x000fe400000000b4 */
[----:B------:R-:W-:Y:S02]  /*7d90*/  SHF.R.S32.HI R146, RZ, 0x1f, R119 ;  /* 0x0000001fff927819 */ /* 0x000fe40000011477 */
[-C--:B0-----:R-:W-:Y:S02]  /*7da0*/  IADD3 R126, P5, PT, R119, R144.reuse, RZ ;  /* 0x00000090777e7210 */ /* 0x081fe40007fbe0ff */
[----:B------:R-:W-:Y:S01]  /*7db0*/  PRMT R226, RZ, 0x7610, R226 ;  /* 0x00007610ffe27816 */ /* 0x000fe200000000e2 */
[----:B------:R-:W2:Y:S01]  /*7dc0*/  @P3 LDG.E.U8 R180, desc[UR26][R162.64] ;  /* 0x0000001aa2b43981 */ /* 0x000ea2000c1e1100 */
[----:B-1----:R-:W-:Y:S01]  /*7dd0*/  IADD3 R160, P6, PT, R120, R144, RZ ;  /* 0x0000009078a07210 */ /* 0x002fe20007fde0ff */
[----:B------:R-:W-:Y:S01]  /*7de0*/  IMAD.X R127, R146, 0x1, R145, P5 ;  /* 0x00000001927f7824 */ /* 0x000fe200028e0691 */
[----:B------:R-:W-:-:S03]  /*7df0*/  PRMT R242, RZ, 0x7610, R242 ;  /* 0x00007610fff27816 */ /* 0x000fc600000000f2 */
[--C-:B------:R-:W-:Y:S01]  /*7e00*/  IMAD.X R161, R121, 0x1, R145.reuse, P6 ;  /* 0x0000000179a17824 */ /* 0x100fe200030e0691 */
[C---:B------:R-:W-:Y:S02]  /*7e10*/  ISETP.GT.AND P3, PT, R55.reuse, 0x3a, PT ;  /* 0x0000003a3700780c */ /* 0x040fe40003f64270 */
[----:B------:R-:W-:Y:S01]  /*7e20*/  IADD3 R158, P5, PT, R122, R144, RZ ;  /* 0x000000907a9e7210 */ /* 0x000fe20007fbe0ff */
[----:B------:R0:W2:Y:S04]  /*7e30*/  @P2 LDG.E.U8 R242, desc[UR26][R126.64] ;  /* 0x0000001a7ef22981 */ /* 0x0000a8000c1e1100 */
[----:B------:R1:W2:Y:S01]  /*7e40*/  @P4 LDG.E.U8 R226, desc[UR26][R160.64] ;  /* 0x0000001aa0e24981 */ /* 0x0002a2000c1e1100 */
[----:B------:R-:W-:Y:S01]  /*7e50*/  ISETP.GT.AND P4, PT, R55, 0x3c, PT ;  /* 0x0000003c3700780c */ /* 0x000fe20003f84270 */
[----:B------:R-:W-:Y:S01]  /*7e60*/  IMAD.X R159, R123, 0x1, R145, P5 ;  /* 0x000000017b9f7824 */ /* 0x000fe200028e0691 */
[----:B------:R-:W-:-:S02]  /*7e70*/  PRMT R205, RZ, 0x7610, R205 ;  /* 0x00007610ffcd7816 */ /* 0x000fc400000000cd */
[-C--:B0-----:R-:W-:Y:S02]  /*7e80*/  IADD3 R126, P5, PT, R124, R144.reuse, RZ ;  /* 0x000000907c7e7210 */ /* 0x081fe40007fbe0ff */
[----:B------:R-:W-:Y:S02]  /*7e90*/  PRMT R189, RZ, 0x7610, R189 ;  /* 0x00007610ffbd7816 */ /* 0x000fe400000000bd */
[----:B------:R0:W2:Y:S01]  /*7ea0*/  @P3 LDG.E.U8 R205, desc[UR26][R158.64] ;  /* 0x0000001a9ecd3981 */ /* 0x0000a2000c1e1100 */
[-C--:B------:R-:W-:Y:S01]  /*7eb0*/  IADD3 R162, P6, PT, R125, R144.reuse, RZ ;  /* 0x000000907da27210 */ /* 0x080fe20007fde0ff */
[--C-:B------:R-:W-:Y:S01]  /*7ec0*/  IMAD.X R127, R129, 0x1, R145.reuse, P5 ;  /* 0x00000001817f7824 */ /* 0x100fe200028e0691 */
[-C--:B------:R-:W-:Y:S02]  /*7ed0*/  IADD3 RZ, P5, PT, R133, R144.reuse, RZ ;  /* 0x0000009085ff7210 */ /* 0x080fe40007fbe0ff */
[----:B------:R-:W-:Y:S01]  /*7ee0*/  ISETP.GT.AND P3, PT, R55, 0x3d, PT ;  /* 0x0000003d3700780c */ /* 0x000fe20003f64270 */
[----:B------:R-:W-:Y:S01]  /*7ef0*/  IMAD.X R163, R130, 0x1, R145, P6 ;  /* 0x0000000182a37824 */ /* 0x000fe200030e0691 */
[----:B------:R3:W2:Y:S01]  /*7f00*/  @P4 LDG.E.U8 R189, desc[UR26][R126.64] ;  /* 0x0000001a7ebd4981 */ /* 0x0006a2000c1e1100 */
[----:B-1----:R-:W-:-:S02]  /*7f10*/  IADD3 R160, P6, PT, R131, R144, RZ ;  /* 0x0000009083a07210 */ /* 0x002fc40007fde0ff */
[----:B------:R-:W-:Y:S01]  /*7f20*/  ISETP.GT.AND P4, PT, R55, 0x3f, PT ;  /* 0x0000003f3700780c */ /* 0x000fe20003f84270 */
[--C-:B0-----:R-:W-:Y:S01]  /*7f30*/  IMAD.X R159, R134, 0x1, R145.reuse, P5 ;  /* 0x00000001869f7824 */ /* 0x101fe200028e0691 */
[C---:B------:R-:W-:Y:S01]  /*7f40*/  IADD3 RZ, P5, PT, R135.reuse, R144, RZ ;  /* 0x0000009087ff7210 */ /* 0x040fe20007fbe0ff */
[--C-:B------:R-:W-:Y:S01]  /*7f50*/  IMAD.X R161, R132, 0x1, R145.reuse, P6 ;  /* 0x0000000184a17824 */ /* 0x100fe200030e0691 */
[----:B------:R-:W-:Y:S01]  /*7f60*/  PRMT R194, RZ, 0x7610, R194 ;  /* 0x00007610ffc27816 */ /* 0x000fe200000000c2 */
[----:B------:R-:W-:Y:S01]  /*7f70*/  USHF.R.S32.HI UR8, URZ, 0x1f, UR15 ;  /* 0x0000001fff087899 */ /* 0x000fe2000801140f */
[----:B------:R-:W-:Y:S01]  /*7f80*/  PRMT R178, RZ, 0x7610, R178 ;  /* 0x00007610ffb27816 */ /* 0x000fe200000000b2 */
[----:B---3--:R-:W-:Y:S01]  /*7f90*/  IMAD.X R127, R136, 0x1, R145, P5 ;  /* 0x00000001887f7824 */ /* 0x008fe200028e0691 */
[----:B------:R-:W-:Y:S01]  /*7fa0*/  IADD3 R6, P5, PT, R6, UR15, RZ ;  /* 0x0000000f06067c10 */ /* 0x000fe2000ffbe0ff */
[----:B------:R-:W-:Y:S01]  /*7fb0*/  IMAD.IADD R126, R135, 0x1, R144 ;  /* 0x00000001877e7824 */ /* 0x000fe200078e0290 */
[----:B------:R-:W3:Y:S01]  /*7fc0*/  @P3 LDG.E.U8 R194, desc[UR26][R160.64] ;  /* 0x0000001aa0c23981 */ /* 0x000ee2000c1e1100 */
[----:B------:R-:W-:-:S02]  /*7fd0*/  ISETP.GT.AND P3, PT, R55, RZ, PT ;  /* 0x000000ff3700720c */ /* 0x000fc40003f64270 */
[----:B------:R-:W-:Y:S01]  /*7fe0*/  IADD3.X R7, PT, PT, R7, UR8, RZ, P5, !PT ;  /* 0x0000000807077c10 */ /* 0x000fe2000affe4ff */
[----:B------:R0:W2:Y:S01]  /*7ff0*/  @P4 LDG.E.U8 R178, desc[UR26][R126.64] ;  /* 0x0000001a7eb24981 */ /* 0x0000a2000c1e1100 */
[----:B------:R-:W-:Y:S02]  /*8000*/  IADD3 R22, P5, PT, R22, UR15, RZ ;  /* 0x0000000f16167c10 */ /* 0x000fe4000ffbe0ff */
[----:B------:R-:W-:Y:S02]  /*8010*/  IADD3 R14, P4, PT, R14, UR15, RZ ;  /* 0x0000000f0e0e7c10 */ /* 0x000fe4000ff9e0ff */
[----:B------:R-:W-:Y:S02]  /*8020*/  ISETP.GT.AND P2, PT, R55, 0x3b, PT ;  /* 0x0000003b3700780c */ /* 0x000fe40003f44270 */
[----:B------:R-:W-:Y:S02]  /*8030*/  IADD3.X R23, PT, PT, R23, UR8, RZ, P5, !PT ;  /* 0x0000000817177c10 */ /* 0x000fe4000affe4ff */
[----:B------:R-:W-:-:S02]  /*8040*/  PRMT R80, RZ, 0x7610, R80 ;  /* 0x00007610ff507816 */ /* 0x000fc40000000050 */
[----:B------:R-:W-:Y:S02]  /*8050*/  IADD3.X R15, PT, PT, R15, UR8, RZ, P4, !PT ;  /* 0x000000080f0f7c10 */ /* 0x000fe4000a7fe4ff */
[----:B------:R-:W-:Y:S02]  /*8060*/  IADD3 R50, P5, PT, R50, UR15, RZ ;  /* 0x0000000f32327c10 */ /* 0x000fe4000ffbe0ff */
[----:B------:R-:W-:Y:S01]  /*8070*/  IADD3 R30, P4, PT, R30, UR15, RZ ;  /* 0x0000000f1e1e7c10 */ /* 0x000fe2000ff9e0ff */
[----:B------:R-:W2:Y:S01]  /*8080*/  @P3 LDG.E.U8 R80, desc[UR26][R144.64] ;  /* 0x0000001a90503981 */ /* 0x000ea2000c1e1100 */
[----:B------:R-:W-:Y:S02]  /*8090*/  PRMT R210, RZ, 0x7610, R210 ;  /* 0x00007610ffd27816 */ /* 0x000fe400000000d2 */
[----:B------:R-:W-:Y:S02]  /*80a0*/  IADD3.X R51, PT, PT, R51, UR8, RZ, P5, !PT ;  /* 0x0000000833337c10 */ /* 0x000fe4000affe4ff */
[----:B------:R-:W-:-:S02]  /*80b0*/  IADD3.X R31, PT, PT, R31, UR8, RZ, P4, !PT ;  /* 0x000000081f1f7c10 */ /* 0x000fc4000a7fe4ff */
[----:B------:R-:W-:Y:S01]  /*80c0*/  IADD3 R8, P5, PT, R8, UR15, RZ ;  /* 0x0000000f08087c10 */ /* 0x000fe2000ffbe0ff */
[----:B------:R-:W3:Y:S01]  /*80d0*/  @P2 LDG.E.U8 R210, desc[UR26][R162.64] ;  /* 0x0000001aa2d22981 */ /* 0x000ee2000c1e1100 */
[----:B------:R-:W-:Y:S02]  /*80e0*/  IADD3 R60, P4, PT, R60, UR15, RZ ;  /* 0x0000000f3c3c7c10 */ /* 0x000fe4000ff9e0ff */
[----:B------:R-:W-:Y:S02]  /*80f0*/  IADD3 R40, P3, PT, R40, UR15, RZ ;  /* 0x0000000f28287c10 */ /* 0x000fe4000ff7e0ff */
[----:B------:R-:W-:Y:S02]  /*8100*/  IADD3.X R9, PT, PT, R9, UR8, RZ, P5, !PT ;  /* 0x0000000809097c10 */ /* 0x000fe4000affe4ff */
[----:B------:R-:W-:Y:S02]  /*8110*/  IADD3.X R61, PT, PT, R61, UR8, RZ, P4, !PT ;  /* 0x000000083d3d7c10 */ /* 0x000fe4000a7fe4ff */
[----:B------:R-:W-:-:S02]  /*8120*/  IADD3 R32, P5, PT, R32, UR15, RZ ;  /* 0x0000000f20207c10 */ /* 0x000fc4000ffbe0ff */
[----:B------:R-:W-:Y:S02]  /*8130*/  ISETP.GT.AND P2, PT, R55, 0x3e, PT ;  /* 0x0000003e3700780c */ /* 0x000fe40003f44270 */
[----:B------:R-:W-:Y:S02]  /*8140*/  IADD3.X R41, PT, PT, R41, UR8, RZ, P3, !PT ;  /* 0x0000000829297c10 */ /* 0x000fe40009ffe4ff */
[----:B------:R-:W-:Y:S02]  /*8150*/  IADD3 R16, P4, PT, R16, UR15, RZ ;  /* 0x0000000f10107c10 */ /* 0x000fe4000ff9e0ff */
[----:B------:R-:W-:Y:S02]  /*8160*/  IADD3 R70, P3, PT, R70, UR15, RZ ;  /* 0x0000000f46467c10 */ /* 0x000fe4000ff7e0ff */
[----:B------:R-:W-:Y:S02]  /*8170*/  IADD3.X R33, PT, PT, R33, UR8, RZ, P5, !PT ;  /* 0x0000000821217c10 */ /* 0x000fe4000affe4ff */
[----:B------:R-:W-:-:S02]  /*8180*/  IADD3.X R17, PT, PT, R17, UR8, RZ, P4, !PT ;  /* 0x0000000811117c10 */ /* 0x000fc4000a7fe4ff */
[----:B------:R-:W-:Y:S02]  /*8190*/  IADD3 R10, P5, PT, R10, UR15, RZ ;  /* 0x0000000f0a0a7c10 */ /* 0x000fe4000ffbe0ff */
[----:B------:R-:W-:Y:S02]  /*81a0*/  IADD3.X R71, PT, PT, R71, UR8, RZ, P3, !PT ;  /* 0x0000000847477c10 */ /* 0x000fe40009ffe4ff */
[----:B------:R-:W-:Y:S02]  /*81b0*/  IADD3 R42, P4, PT, R42, UR15, RZ ;  /* 0x0000000f2a2a7c10 */ /* 0x000fe4000ff9e0ff */
[----:B------:R-:W-:Y:S01]  /*81c0*/  IADD3 R24, P3, PT, R24, UR15, RZ ;  /* 0x0000000f18187c10 */ /* 0x000fe2000ff7e0ff */
[----:B------:R-:W-:Y:S01]  /*81d0*/  IMAD.IADD R158, R133, 0x1, R144 ;  /* 0x00000001859e7824 */ /* 0x000fe200078e0290 */
[----:B------:R-:W-:Y:S02]  /*81e0*/  PRMT R173, RZ, 0x7610, R173 ;  /* 0x00007610ffad7816 */ /* 0x000fe400000000ad */
[----:B------:R-:W-:-:S02]  /*81f0*/  IADD3.X R11, PT, PT, R11, UR8, RZ, P5, !PT ;  /* 0x000000080b0b7c10 */ /* 0x000fc4000affe4ff */
[----:B------:R-:W-:Y:S02]  /*8200*/  IADD3.X R43, PT, PT, R43, UR8, RZ, P4, !PT ;  /* 0x000000082b2b7c10 */ /* 0x000fe4000a7fe4ff */
[----:B------:R-:W-:Y:S01]  /*8210*/  IADD3 R18, P5, PT, R18, UR15, RZ ;  /* 0x0000000f12127c10 */ /* 0x000fe2000ffbe0ff */
[----:B------:R-:W3:Y:S01]  /*8220*/  @P2 LDG.E.U8 R173, desc[UR26][R158.64] ;  /* 0x0000001a9ead2981 */ /* 0x000ee2000c1e1100 */
[----:B------:R-:W-:Y:S02]  /*8230*/  IADD3.X R25, PT, PT, R25, UR8, RZ, P3, !PT ;  /* 0x0000000819197c10 */ /* 0x000fe40009ffe4ff */
[----:B------:R-:W-:Y:S01]  /*8240*/  IADD3 R62, P4, PT, R62, UR15, RZ ;  /* 0x0000000f3e3e7c10 */ /* 0x000fe2000ff9e0ff */
[----:B------:R-:W-:Y:S01]  /*8250*/  BAR.SYNC.DEFER_BLOCKING 0x0 ;  /* 0x0000000000007b1d */ /* 0x000fe20000010000 */
[----:B------:R-:W-:Y:S02]  /*8260*/  IADD3 R52, P3, PT, R52, UR15, RZ ;  /* 0x0000000f34347c10 */ /* 0x000fe4000ff7e0ff */
[----:B------:R-:W-:-:S02]  /*8270*/  IADD3.X R19, PT, PT, R19, UR8, RZ, P5, !PT ;  /* 0x0000000813137c10 */ /* 0x000fc4000affe4ff */
[----:B------:R-:W-:Y:S02]  /*8280*/  IADD3.X R63, PT, PT, R63, UR8, RZ, P4, !PT ;  /* 0x000000083f3f7c10 */ /* 0x000fe4000a7fe4ff */
[----:B------:R-:W-:Y:S02]  /*8290*/  IADD3 R46, P5, PT, R46, UR15, RZ ;  /* 0x0000000f2e2e7c10 */ /* 0x000fe4000ffbe0ff */
[----:B------:R-:W-:Y:S02]  /*82a0*/  IADD3.X R53, PT, PT, R53, UR8, RZ, P3, !PT ;  /* 0x0000000835357c10 */ /* 0x000fe40009ffe4ff */
[----:B------:R-:W-:Y:S02]  /*82b0*/  IADD3 R26, P4, PT, R26, UR15, RZ ;  /* 0x0000000f1a1a7c10 */ /* 0x000fe4000ff9e0ff */
[----:B------:R-:W-:Y:S02]  /*82c0*/  IADD3 R72, P3, PT, R72, UR15, RZ ;  /* 0x0000000f48487c10 */ /* 0x000fe4000ff7e0ff */
[----:B------:R-:W-:-:S02]  /*82d0*/  IADD3.X R47, PT, PT, R47, UR8, RZ, P5, !PT ;  /* 0x000000082f2f7c10 */ /* 0x000fc4000affe4ff */
[----:B------:R-:W-:Y:S02]  /*82e0*/  IADD3.X R27, PT, PT, R27, UR8, RZ, P4, !PT ;  /* 0x000000081b1b7c10 */ /* 0x000fe4000a7fe4ff */
[----:B------:R-:W-:Y:S02]  /*82f0*/  IADD3 R12, P5, PT, R12, UR15, RZ ;  /* 0x0000000f0c0c7c10 */ /* 0x000fe4000ffbe0ff */
[----:B------:R-:W-:Y:S02]  /*8300*/  ISETP.GE.AND P2, PT, R4, R55, PT ;  /* 0x000000370400720c */ /* 0x000fe40003f46270 */
[----:B------:R-:W-:Y:S02]  /*8310*/  IADD3.X R73, PT, PT, R73, UR8, RZ, P3, !PT ;  /* 0x0000000849497c10 */ /* 0x000fe40009ffe4ff */
[----:B------:R-:W-:Y:S02]  /*8320*/  IADD3 R56, P4, PT, R56, UR15, RZ ;  /* 0x0000000f38387c10 */ /* 0x000fe4000ff9e0ff */
[----:B------:R-:W-:-:S02]  /*8330*/  IADD3 R36, P3, PT, R36, UR15, RZ ;  /* 0x0000000f24247c10 */ /* 0x000fc4000ff7e0ff */
[----:B------:R-:W-:Y:S02]  /*8340*/  IADD3.X R13, PT, PT, R13, UR8, RZ, P5, !PT ;  /* 0x000000080d0d7c10 */ /* 0x000fe4000affe4ff */
[----:B------:R-:W-:Y:S02]  /*8350*/  IADD3.X R57, PT, PT, R57, UR8, RZ, P4, !PT ;  /* 0x0000000839397c10 */ /* 0x000fe4000a7fe4ff */
[----:B------:R-:W-:Y:S02]  /*8360*/  IADD3 R244, P5, PT, R244, UR15, RZ ;  /* 0x0000000ff4f47c10 */ /* 0x000fe4000ffbe0ff */
[----:B------:R-:W-:Y:S02]  /*8370*/  IADD3.X R37, PT, PT, R37, UR8, RZ, P3, !PT ;  /* 0x0000000825257c10 */ /* 0x000fe40009ffe4ff */
[----:B------:R-:W-:Y:S02]  /*8380*/  IADD3 R20, P4, PT, R20, UR15, RZ ;  /* 0x0000000f14147c10 */ /* 0x000fe4000ff9e0ff */
[----:B------:R-:W-:-:S02]  /*8390*/  IADD3 R66, P3, PT, R66, UR15, RZ ;  /* 0x0000000f42427c10 */ /* 0x000fc4000ff7e0ff */
[----:B------:R-:W-:Y:S02]  /*83a0*/  IADD3.X R157, PT, PT, R157, UR8, RZ, P5, !PT ;  /* 0x000000089d9d7c10 */ /* 0x000fe4000affe4ff */
[----:B------:R-:W-:Y:S02]  /*83b0*/  IADD3.X R21, PT, PT, R21, UR8, RZ, P4, !PT ;  /* 0x0000000815157c10 */ /* 0x000fe4000a7fe4ff */
[----:B------:R-:W-:Y:S02]  /*83c0*/  IADD3.X R67, PT, PT, R67, UR8, RZ, P3, !PT ;  /* 0x0000000843437c10 */ /* 0x000fe40009ffe4ff */
[----:B------:R-:W-:Y:S02]  /*83d0*/  IADD3 R48, P4, PT, R48, UR15, RZ ;  /* 0x0000000f30307c10 */ /* 0x000fe4000ff9e0ff */
[----:B------:R-:W-:Y:S01]  /*83e0*/  IADD3 R76, P3, PT, R76, UR15, RZ ;  /* 0x0000000f4c4c7c10 */ /* 0x000fe2000ff7e0ff */
[----:B0-----:R-:W-:Y:S01]  /*83f0*/  @!P2 IMAD.MOV.U32 R126, RZ, RZ, R244 ;  /* 0x000000ffff7ea224 */ /* 0x001fe200078e00f4 */
[----:B------:R-:W-:Y:S01]  /*8400*/  PRMT R250, RZ, 0x7610, R250 ;  /* 0x00007610fffa7816 */ /* 0x000fe200000000fa */
[----:B------:R-:W-:Y:S01]  /*8410*/  @!P2 IMAD.MOV.U32 R127, RZ, RZ, R157 ;  /* 0x000000ffff7fa224 */ /* 0x000fe200078e009d */
[----:B------:R-:W-:-:S02]  /*8420*/  IADD3.X R155, PT, PT, R155, UR8, RZ, P4, !PT ;  /* 0x000000089b9b7c10 */ /* 0x000fc4000a7fe4ff */
[----:B------:R-:W-:Y:S02]  /*8430*/  IADD3.X R77, PT, PT, R77, UR8, RZ, P3, !PT ;  /* 0x000000084d4d7c10 */ /* 0x000fe40009ffe4ff */
[----:B------:R-:W-:Y:S01]  /*8440*/  IADD3 R28, P3, PT, R28, UR15, RZ ;  /* 0x0000000f1c1c7c10 */ /* 0x000fe2000ff7e0ff */
[----:B------:R0:W3:Y:S01]  /*8450*/  @!P2 LDG.E.U8 R250, desc[UR26][R126.64] ;  /* 0x0000001a7efaa981 */ /* 0x0000e2000c1e1100 */
[----:B------:R-:W-:Y:S02]  /*8460*/  PRMT R252, RZ, 0x7610, R252 ;  /* 0x00007610fffc7816 */ /* 0x000fe400000000fc */
[----:B------:R-:W-:Y:S02]  /*8470*/  IADD3.X R153, PT, PT, R153, UR8, RZ, P3, !PT ;  /* 0x0000000899997c10 */ /* 0x000fe40009ffe4ff */
[----:B------:R-:W-:Y:S01]  /*8480*/  IADD3 R54, P5, PT, R54, UR15, RZ ;  /* 0x0000000f36367c10 */ /* 0x000fe2000ffbe0ff */
[----:B0-----:R-:W-:Y:S02]  /*8490*/  @!P2 IMAD.MOV.U32 R126, RZ, RZ, R48 ;  /* 0x000000ffff7ea224 */ /* 0x001fe400078e0030 */
[----:B------:R-:W-:Y:S01]  /*84a0*/  @!P2 IMAD.MOV.U32 R127, RZ, RZ, R155 ;  /* 0x000000ffff7fa224 */ /* 0x000fe200078e009b */
[----:B------:R-:W-:-:S02]  /*84b0*/  PRMT R223, RZ, 0x7610, R223 ;  /* 0x00007610ffdf7816 */ /* 0x000fc400000000df */
[----:B------:R-:W-:Y:S02]  /*84c0*/  IADD3.X R151, PT, PT, R151, UR8, RZ, P5, !PT ;  /* 0x0000000897977c10 */ /* 0x000fe4000affe4ff */
[----:B------:R0:W3:Y:S01]  /*84d0*/  @!P2 LDG.E.U8 R252, desc[UR26][R126.64] ;  /* 0x0000001a7efca981 */ /* 0x0000e2000c1e1100 */
[----:B------:R-:W-:Y:S02]  /*84e0*/  IADD3 R78, P4, PT, R78, UR15, RZ ;  /* 0x0000000f4e4e7c10 */ /* 0x000fe4000ff9e0ff */
[----:B------:R-:W-:Y:S01]  /*84f0*/  PRMT R225, RZ, 0x7610, R225 ;  /* 0x00007610ffe17816 */ /* 0x000fe200000000e1 */
[----:B0-----:R-:W-:Y:S02]  /*8500*/  @!P2 IMAD.MOV.U32 R126, RZ, RZ, R28 ;  /* 0x000000ffff7ea224 */ /* 0x001fe400078e001c */
[----:B------:R-:W-:Y:S01]  /*8510*/  @!P2 IMAD.MOV.U32 R127, RZ, RZ, R153 ;  /* 0x000000ffff7fa224 */ /* 0x000fe200078e0099 */
[----:B------:R-:W-:-:S04]  /*8520*/  IADD3.X R149, PT, PT, R149, UR8, RZ, P4, !PT ;  /* 0x0000000895957c10 */ /* 0x000fc8000a7fe4ff */
[----:B------:R0:W5:Y:S01]  /*8530*/  @!P2 LDG.E.U8 R223, desc[UR26][R126.64] ;  /* 0x0000001a7edfa981 */ /* 0x000162000c1e1100 */
[----:B------:R-:W-:Y:S02]  /*8540*/  IADD3 R58, P3, PT, R58, UR15, RZ ;  /* 0x0000000f3a3a7c10 */ /* 0x000fe4000ff7e0ff */
[----:B------:R-:W-:Y:S01]  /*8550*/  PRMT R227, RZ, 0x7610, R227 ;  /* 0x00007610ffe37816 */ /* 0x000fe200000000e3 */
[----:B0-----:R-:W-:Y:S02]  /*8560*/  @!P2 IMAD.MOV.U32 R126, RZ, RZ, R54 ;  /* 0x000000ffff7ea224 */ /* 0x001fe400078e0036 */
[----:B------:R-:W-:Y:S01]  /*8570*/  @!P2 IMAD.MOV.U32 R127, RZ, RZ, R151 ;  /* 0x000000ffff7fa224 */ /* 0x000fe200078e0097 */
[----:B------:R-:W-:-:S04]  /*8580*/  IADD3.X R147, PT, PT, R147, UR8, RZ, P3, !PT ;  /* 0x0000000893937c10 */ /* 0x000fc80009ffe4ff */
[----:B------:R0:W5:Y:S01]  /*8590*/  @!P2 LDG.E.U8 R225, desc[UR26][R126.64] ;  /* 0x0000001a7ee1a981 */ /* 0x000162000c1e1100 */
[----:B------:R-:W-:Y:S02]  /*85a0*/  PRMT R176, RZ, 0x7610, R176 ;  /* 0x00007610ffb07816 */ /* 0x000fe400000000b0 */
[----:B------:R-:W-:Y:S02]  /*85b0*/  PRMT R174, RZ, 0x7610, R174 ;  /* 0x00007610ffae7816 */ /* 0x000fe400000000ae */
[----:B------:R-:W-:Y:S02]  /*85c0*/  PRMT R172, RZ, 0x7610, R172 ;  /* 0x00007610ffac7816 */ /* 0x000fe400000000ac */
[----:B------:R-:W-:Y:S01]  /*85d0*/  PRMT R170, RZ, 0x7610, R170 ;  /* 0x00007610ffaa7816 */ /* 0x000fe200000000aa */
[----:B------:R-:W5:Y:S01]  /*85e0*/  @!P2 LDG.E.U8 R176, desc[UR26][R6.64] ;  /* 0x0000001a06b0a981 */ /* 0x000f62000c1e1100 */
[----:B0-----:R-:W-:Y:S02]  /*85f0*/  @!P2 IMAD.MOV.U32 R126, RZ, RZ, R78 ;  /* 0x000000ffff7ea224 */ /* 0x001fe400078e004e */
[----:B------:R-:W-:Y:S01]  /*8600*/  @!P2 IMAD.MOV.U32 R127, RZ, RZ, R149 ;  /* 0x000000ffff7fa224 */ /* 0x000fe200078e0095 */
[----:B------:R-:W-:Y:S01]  /*8610*/  PRMT R168, RZ, 0x7610, R168 ;  /* 0x00007610ffa87816 */ /* 0x000fe200000000a8 */
[----:B------:R-:W5:Y:S01]  /*8620*/  @!P2 LDG.E.U8 R174, desc[UR26][R14.64] ;  /* 0x0000001a0eaea981 */ /* 0x000f62000c1e1100 */
[----:B------:R-:W-:-:S02]  /*8630*/  PRMT R166, RZ, 0x7610, R166 ;  /* 0x00007610ffa67816 */ /* 0x000fc400000000a6 */
[----:B------:R-:W-:Y:S01]  /*8640*/  PRMT R164, RZ, 0x7610, R164 ;  /* 0x00007610ffa47816 */ /* 0x000fe200000000a4 */
[----:B------:R0:W5:Y:S01]  /*8650*/  @!P2 LDG.E.U8 R227, desc[UR26][R126.64] ;  /* 0x0000001a7ee3a981 */ /* 0x000162000c1e1100 */
[----:B------:R-:W-:Y:S02]  /*8660*/  PRMT R162, RZ, 0x7610, R162 ;  /* 0x00007610ffa27816 */ /* 0x000fe400000000a2 */
[----:B------:R-:W-:Y:S01]  /*8670*/  PRMT R160, RZ, 0x7610, R160 ;  /* 0x00007610ffa07816 */ /* 0x000fe200000000a0 */
[----:B------:R-:W5:Y:S01]  /*8680*/  @!P2 LDG.E.U8 R172, desc[UR26][R22.64] ;  /* 0x0000001a16aca981 */ /* 0x000f62000c1e1100 */
[----:B------:R-:W-:Y:S02]  /*8690*/  PRMT R158, RZ, 0x7610, R158 ;  /* 0x00007610ff9e7816 */ /* 0x000fe4000000009e */
[----:B------:R-:W-:Y:S01]  /*86a0*/  PRMT R156, RZ, 0x7610, R156 ;  /* 0x00007610ff9c7816 */ /* 0x000fe2000000009c */
[----:B------:R-:W5:Y:S01]  /*86b0*/  @!P2 LDG.E.U8 R170, desc[UR26][R30.64] ;  /* 0x0000001a1eaaa981 */ /* 0x000f62000c1e1100 */
        /* <DEDUP_REMOVED lines=12> */
[----:B------:R-:W-:Y:S01]  /*8780*/  PRMT R221, RZ, 0x7610, R221 ;  /* 0x00007610ffdd7816 */ /* 0x000fe200000000dd */
[----:B0-----:R-:W-:Y:S01]  /*8790*/  @!P2 IMAD.MOV.U32 R126, RZ, RZ, R58 ;  /* 0x000000ffff7ea224 */ /* 0x001fe200078e003a */
[----:B------:R-:W-:Y:S01]  /*87a0*/  PRMT R248, RZ, 0x7610, R248 ;  /* 0x00007610fff87816 */ /* 0x000fe200000000f8 */
[----:B------:R-:W-:Y:S01]  /*87b0*/  @!P2 IMAD.MOV.U32 R127, RZ, RZ, R147 ;  /* 0x000000ffff7fa224 */ /* 0x000fe200078e0093 */
[----:B------:R-:W-:Y:S01]  /*87c0*/  PRMT R246, RZ, 0x7610, R246 ;  /* 0x00007610fff67816 */ /* 0x000fe200000000f6 */
[----:B------:R-:W5:Y:S01]  /*87d0*/  @!P2 LDG.E.U8 R168, desc[UR26][R40.64] ;  /* 0x0000001a28a8a981 */ /* 0x000f62000c1e1100 */
[----:B------:R-:W-:-:S03]  /*87e0*/  PRMT R229, RZ, 0x7610, R229 ;  /* 0x00007610ffe57816 */ /* 0x000fc600000000e5 */
[----:B------:R-:W5:Y:S04]  /*87f0*/  @!P2 LDG.E.U8 R166, desc[UR26][R50.64] ;  /* 0x0000001a32a6a981 */ /* 0x000f68000c1e1100 */
        /* <DEDUP_REMOVED lines=21> */
[----:B--2---:R0:W-:Y:S04]  /*8950*/  STS.U8 [R3+UR13+0x2000], R80 ;  /* 0x0020005003007988 */ /* 0x0041e8000800000d */
        /* <DEDUP_REMOVED lines=15> */
[----:B----4-:R0:W-:Y:S04]  /*8a50*/  STS.U8 [R138+UR13+0x2100], R219 ;  /* 0x002100db8a007988 */ /* 0x0101e8000800000d */
        /* <DEDUP_REMOVED lines=14> */
[----:B---3--:R0:W-:Y:S04]  /*8b40*/  STS.U8 [R139+UR13+0x3d80], R210 ;  /* 0x003d80d28b007988 */ /* 0x0081e8000800000d */
[----:B-----5:R0:W-:Y:S04]  /*8b50*/  STS.U8 [R140+UR13+0x2200], R203 ;  /* 0x002200cb8c007988 */ /* 0x0201e8000800000d */
        /* <DEDUP_REMOVED lines=63> */
[----:B------:R1:W-:Y:S06]  /*8f50*/  MEMBAR.ALL.CTA ;  /* 0x0000000000007992 */ /* 0x0003ec0000008000 */
[----:B-1----:R-:W1:Y:S01]  /*8f60*/  FENCE.VIEW.ASYNC.S ;  /* 0x00000000000073c6 */ /* 0x002e620000000000 */
[----:B------:R-:W-:Y:S01]  /*8f70*/  ULEA UR10, UR28, UR13, 0x3 ;  /* 0x0000000d1c0a7291 */ /* 0x000fe2000f8e18ff */
[----:B------:R-:W-:-:S03]  /*8f80*/  UMOV UR8, UR9 ;  /* 0x0000000900087c82 */ /* 0x000fc60008000000 */
[----:B------:R-:W-:Y:S01]  /*8f90*/  UIADD3 UR10, UPT, UPT, UR10, 0x6000, URZ ;  /* 0x000060000a0a7890 */ /* 0x000fe2000fffe0ff */
[----:B-1----:R-:W-:Y:S06]  /*8fa0*/  BAR.SYNC.DEFER_BLOCKING 0x0 ;  /* 0x0000000000007b1d */ /* 0x002fec0000010000 */
[----:B0-----:R-:W-:Y:S05]  /*8fb0*/  @P0 BRA `(.L_x_9) ;  /* 0x0000000000380947 */ /* 0x001fea0003800000 */
[----:B------:R-:W-:Y:S01]  /*8fc0*/  UMOV UR20, UR4 ;  /* 0x0000000400147c82 */ /* 0x000fe20008000000 */
[----:B------:R-:W-:Y:S01]  /*8fd0*/  UMOV UR21, 0x40004040 ;  /* 0x4000404000157882 */ /* 0x000fe20000000000 */
[----:B------:R-:W-:Y:S01]  /*8fe0*/  UMOV UR22, UR6 ;  /* 0x0000000600167c82 */ /* 0x000fe20008000000 */
[----:B------:R-:W-:Y:S01]  /*8ff0*/  UMOV UR23, 0x80004020 ;  /* 0x8000402000177882 */ /* 0x000fe20000000000 */
[----:B------:R-:W-:Y:S01]  /*9000*/  UMOV UR24, 0x0 ;  /* 0x0000000000187882 */ /* 0x000fe20000000000 */
[----:B------:R-:W-:Y:S01]  /*9010*/  UMOV UR25, 0x8108490 ;  /* 0x0810849000197882 */ /* 0x000fe20000000000 */
[----:B------:R-:W-:Y:S01]  /*9020*/  UMOV UR11, URZ ;  /* 0x000000ff000b7c82 */ /* 0x000fe20008000000 */
[----:B------:R-:W-:Y:S01]  /*9030*/  UMOV UR34, 0x0 ;  /* 0x0000000000227882 */ /* 0x000fe20000000000 */
[----:B------:R-:W-:Y:S01]  /*9040*/  UMOV UR35, 0x8108490 ;  /* 0x0810849000237882 */ /* 0x000fe20000000000 */
[----:B------:R0:W-:Y:S01]  /*9050*/  UTCQMMA gdesc[UR20], gdesc[UR22], tmem[UR12], tmem[UR24], idesc[UR25], UPT ;  /* 0x00ff1816140075ea */ /* 0x0001e2000b80030c */
[----:B------:R-:W-:Y:S01]  /*9060*/  UMOV UR9, UR10 ;  /* 0x0000000a00097c82 */ /* 0x000fe20008000000 */
[----:B------:R0:W-:Y:S01]  /*9070*/  UTCQMMA gdesc[UR16], gdesc[UR18], tmem[UR12], tmem[UR34], idesc[UR35], UPT ;  /* 0x00ff2212100075ea */ /* 0x0001e2000b80030c */
[----:B------:R0:W-:Y:S01]  /*9080*/  UTCBAR [UR9], URZ ;  /* 0x000000ff090073e9 */ /* 0x0001e200080000ff */
[----:B------:R-:W-:-:S02]  /*9090*/  NOP ;  /* 0x0000000000007918 */ /* 0x000fc40000000000 */
.L_x_9:
[----:B------:R-:W-:Y:S01]  /*90a0*/  UIADD3 UR28, UPT, UPT, UR28, 0x1, URZ ;  /* 0x000000011c1c7890 */ /* 0x000fe2000fffe0ff */
[----:B------:R-:W-:Y:S01]  /*90b0*/  IADD3 R144, P2, PT, R144, UR29, RZ ;  /* 0x0000001d90907c10 */ /* 0x000fe2000ff5e0ff */
[----:B------:R-:W-:Y:S01]  /*90c0*/  UIADD3 UR32, UPT, UPT, UR32, -0x1, URZ ;  /* 0xffffffff20207890 */ /* 0x000fe2000fffe0ff */
[----:B------:R-:W-:Y:S01]  /*90d0*/  VIADD R55, R55, 0xffffffc0 ;  /* 0xffffffc037377836 */ /* 0x000fe20000000000 */
[----:B------:R-:W-:Y:S01]  /*90e0*/  UISETP.GT.AND UP1, UPT, UR28, 0x1, UPT ;  /* 0x000000011c00788c */ /* 0x000fe2000bf24270 */
[----:B------:R-:W-:Y:S01]  /*90f0*/  IMAD.U32 R34, RZ, RZ, UR8 ;  /* 0x00000008ff227e24 */ /* 0x000fe2000f8e00ff */
[----:B------:R-:W-:Y:S02]  /*9100*/  USHF.R.S32.HI UR11, URZ, 0x1f, UR29 ;  /* 0x0000001fff0b7899 */ /* 0x000fe4000801141d */
[----:B0-----:R-:W-:Y:S02]  /*9110*/  USEL UR9, URZ, 0x1, !UP1 ;  /* 0x00000001ff097887 */ /* 0x001fe4000c800000 */
[----:B------:R-:W-:-:S02]  /*9120*/  USEL UR28, UR28, URZ, !UP1 ;  /* 0x000000ff1c1c7287 */ /* 0x000fc4000c800000 */
[----:B------:R-:W-:Y:S01]  /*9130*/  UISETP.NE.U32.AND UP1, UPT, UR32, URZ, UPT ;  /* 0x000000ff2000728c */ /* 0x000fe2000bf25070 */
[----:B------:R-:W-:Y:S01]  /*9140*/  IADD3.X R145, PT, PT, R145, UR11, RZ, P2, !PT ;  /* 0x0000000b91917c10 */ /* 0x000fe200097fe4ff */
[----:B------:R-:W-:-:S07]  /*9150*/  ULOP3.LUT UR9, UR8, UR9, URZ, 0x3c, !UPT ;  /* 0x0000000908097292 */ /* 0x000fce000f8e3cff */
[----:B------:R-:W-:Y:S05]  /*9160*/  BRA.U UP1, `(.L_x_10) ;  /* 0xffffffd501bc7547 */ /* 0x000fea000b83ffff */
.L_x_7:
[----:B------:R-:W-:Y:S01]  /*9170*/  ISETP.GE.AND P0, PT, R128, 0x40, PT ;  /* 0x000000408000780c */ /* 0x000fe20003f06270 */
[----:B------:R-:W0:Y:S01]  /*9180*/  LDCU UR4, c[0x0][0x3b4] ;  /* 0x00007680ff0477ac */ /* 0x000e220008000800 */
[----:B------:R-:W1:Y:S01]  /*9190*/  LDCU UR5, c[0x0][0x3b8] ;  /* 0x00007700ff0577ac */ /* 0x000e620008000800 */
[----:B------:R-:W2:Y:S10]  /*91a0*/  LDCU.128 UR16, c[0x0][0x390] ;  /* 0x00007200ff1077ac */ /* 0x000eb40008000c00 */
[----:B------:R-:W-:Y:S05]  /*91b0*/  @!P0 BRA `(.L_x_11) ;  /* 0x0000000000108947 */ /* 0x000fea0003800000 */
[----:B------:R-:W-:-:S06]  /*91c0*/  USHF.L.U32 UR8, UR8, 0x1f, URZ ;  /* 0x0000001f08087899 */ /* 0x000fcc00080006ff */
[----:B------:R-:W-:-:S04]  /*91d0*/  IMAD.U32 R3, RZ, RZ, UR8 ;  /* 0x00000008ff037e24 */ /* 0x000fc8000f8e00ff */
[----:B------:R-:W3:Y:S02]  /*91e0*/  SYNCS.PHASECHK.TRANS64.TRYWAIT P0, [UR10], R3 ;  /* 0x00000003ff0075a7 */ /* 0x000ee4000800110a */
[----:B---3--:R-:W-:Y:S05]  /*91f0*/  @!P0 BRA `(.L_x_12) ;  /* 0x0000002000c08947 */ /* 0x008fea0003800000 */
.L_x_11:
[----:B------:R-:W-:Y:S01]  /*9200*/  BAR.SYNC.DEFER_BLOCKING 0x0 ;  /* 0x0000000000007b1d */ /* 0x000fe20000010000 */
[----:B-1----:R-:W-:Y:S01]  /*9210*/  IMAD R69, R0, UR5, RZ ;  /* 0x0000000500457c24 */ /* 0x002fe2000f8e02ff */
[C---:B--2---:R-:W-:Y:S01]  /*9220*/  ISETP.GE.AND P0, PT, R2.reuse, UR18, PT ;  /* 0x0000001202007c0c */ /* 0x044fe2000bf06270 */
[----:B0-----:R-:W-:Y:S02]  /*9230*/  IMAD R3, R2, UR4, RZ ;  /* 0x0000000402037c24 */ /* 0x001fe4000f8e02ff */
[----:B------:R-:W-:Y:S02]  /*9240*/  VIADD R71, R69, UR5 ;  /* 0x0000000545477c36 */ /* 0x000fe40008000000 */
[C---:B------:R-:W-:Y:S01]  /*9250*/  VIADD R68, R0.reuse, 0x1 ;  /* 0x0000000100447836 */ /* 0x040fe20000000000 */
[----:B------:R-:W-:Y:S01]  /*9260*/  IADD3 R2, P2, PT, R3, UR16, RZ ;  /* 0x0000001003027c10 */ /* 0x000fe2000ff5e0ff */
[----:B------:R-:W-:Y:S02]  /*9270*/  VIADD R73, R71, UR5 ;  /* 0x0000000547497c36 */ /* 0x000fe40008000000 */
[----:B------:R-:W-:Y:S01]  /*9280*/  VIADD R70, R0, 0x2 ;  /* 0x0000000200467836 */ /* 0x000fe20000000000 */
[----:B------:R-:W-:Y:S01]  /*9290*/  ISETP.LT.AND P5, PT, R68, UR19, !P0 ;  /* 0x0000001344007c0c */ /* 0x000fe2000c7a1270 */
[----:B------:R-:W-:Y:S01]  /*92a0*/  VIADD R75, R73, UR5 ;  /* 0x00000005494b7c36 */ /* 0x000fe20008000000 */
[----:B------:R-:W-:Y:S01]  /*92b0*/  LEA.HI.X.SX32 R3, R3, UR17, 0x1, P2 ;  /* 0x0000001103037c11 */ /* 0x000fe200090f0eff */
[----:B------:R-:W-:Y:S01]  /*92c0*/  VIADD R68, R0, 0x3 ;  /* 0x0000000300447836 */ /* 0x000fe20000000000 */
[----:B------:R-:W-:Y:S01]  /*92d0*/  ISETP.LT.AND P4, PT, R70, UR19, !P0 ;  /* 0x0000001346007c0c */ /* 0x000fe2000c781270 */
[----:B------:R-:W-:-:S02]  /*92e0*/  VIADD R76, R75, UR5 ;  /* 0x000000054b4c7c36 */ /* 0x000fc40008000000 */
[----:B------:R-:W-:Y:S01]  /*92f0*/  VIADD R91, R0, 0x4 ;  /* 0x00000004005b7836 */ /* 0x000fe20000000000 */
[----:B------:R-:W-:Y:S01]  /*9300*/  ISETP.LT.AND P3, PT, R68, UR19, !P0 ;  /* 0x0000001344007c0c */ /* 0x000fe2000c761270 */
[----:B------:R-:W-:Y:S01]  /*9310*/  VIADD R77, R76, UR5 ;  /* 0x000000054c4d7c36 */ /* 0x000fe20008000000 */
[----:B------:R-:W-:Y:S01]  /*9320*/  IADD3 R68, P6, PT, R71, R2, RZ ;  /* 0x0000000247447210 */ /* 0x000fe20007fde0ff */
[----:B------:R-:W-:Y:S01]  /*9330*/  VIADD R94, R0, 0x5 ;  /* 0x00000005005e7836 */ /* 0x000fe20000000000 */
[----:B------:R-:W0:Y:S02]  /*9340*/  @!P1 SYNCS.CCTL.IV [UR13+0x6000] ;  /* 0x00600000ff0099b1 */ /* 0x000e24000800000d */
[----:B0-----:R-:W-:Y:S01]  /*9350*/  BAR.SYNC.DEFER_BLOCKING 0x0 ;  /* 0x0000000000007b1d */ /* 0x001fe20000010000 */
[----:B------:R-:W-:-:S04]  /*9360*/  VIADD R79, R77, UR5 ;  /* 0x000000054d4f7c36 */ /* 0x000fc80008000000 */
[----:B------:R-:W-:Y:S01]  /*9370*/  VIADD R81, R79, UR5 ;  /* 0x000000054f517c36 */ /* 0x000fe20008000000 */
[----:B------:R-:W0:Y:S03]  /*9380*/  LDTM.x64 R4, tmem[UR14] ;  /* 0x0000000e000479ee */ /* 0x000e260008340000 */
[----:B------:R-:W-:-:S04]  /*9390*/  VIADD R83, R81, UR5 ;  /* 0x0000000551537c36 */ /* 0x000fc80008000000 */
[----:B------:R-:W-:-:S04]  /*93a0*/  VIADD R85, R83, UR5 ;  /* 0x0000000553557c36 */ /* 0x000fc80008000000 */
[----:B------:R-:W-:-:S04]  /*93b0*/  VIADD R87, R85, UR5 ;  /* 0x0000000555577c36 */ /* 0x000fc80008000000 */
[----:B------:R-:W-:Y:S01]  /*93c0*/  VIADD R89, R87, UR5 ;  /* 0x0000000557597c36 */ /* 0x000fe20008000000 */
[----:B------:R-:W1:Y:S03]  /*93d0*/  @!P1 SYNCS.CCTL.IV [UR13+0x6008] ;  /* 0x00600800ff0099b1 */ /* 0x000e66000800000d */
[----:B------:R-:W-:Y:S01]  /*93e0*/  VIADD R92, R89, UR5 ;  /* 0x00000005595c7c36 */ /* 0x000fe20008000000 */
[----:B------:R-:W-:Y:S01]  /*93f0*/  NOP ;  /* 0x0000000000007918 */ /* 0x000fe20000000000 */
[----:B0-----:R-:W-:Y:S02]  /*9400*/  F2FP.SATFINITE.E5M2.F32.PACK_AB_MERGE_C R93, R5, R4, RZ ;  /* 0x00000004055d723e */ /* 0x001fe400048060ff */
[----:B------:R-:W-:Y:S02]  /*9410*/  IADD3 R4, P2, PT, R69, R2, RZ ;  /* 0x0000000245047210 */ /* 0x000fe40007f5e0ff */
[----:B------:R-:W-:Y:S01]  /*9420*/  F2FP.SATFINITE.E5M2.F32.PACK_AB_MERGE_C R7, R7, R6, RZ ;  /* 0x000000060707723e */ /* 0x000fe200048060ff */
[----:B------:R-:W-:Y:S01]  /*9430*/  VIADD R6, R0, 0x6 ;  /* 0x0000000600067836 */ /* 0x000fe20000000000 */
[----:B------:R-:W-:-:S02]  /*9440*/  LEA.HI.X.SX32 R5, R69, R3, 0x1, P2 ;  /* 0x0000000345057211 */ /* 0x000fc400010f0eff */
[-C--:B------:R-:W-:Y:S02]  /*9450*/  IADD3 R70, P2, PT, R73, R2.reuse, RZ ;  /* 0x0000000249467210 */ /* 0x080fe40007f5e0ff */
[-C--:B------:R-:W-:Y:S02]  /*9460*/  LEA.HI.X.SX32 R69, R71, R3.reuse, 0x1, P6 ;  /* 0x0000000347457211 */ /* 0x080fe400030f0eff */
[-C--:B------:R-:W-:Y:S02]  /*9470*/  IADD3 R72, P6, PT, R75, R2.reuse, RZ ;  /* 0x000000024b487210 */ /* 0x080fe40007fde0ff */
[-C--:B------:R-:W-:Y:S02]  /*9480*/  LEA.HI.X.SX32 R71, R73, R3.reuse, 0x1, P2 ;  /* 0x0000000349477211 */ /* 0x080fe400010f0eff */
[----:B------:R-:W-:Y:S02]  /*9490*/  IADD3 R74, P2, PT, R76, R2, RZ ;  /* 0x000000024c4a7210 */ /* 0x000fe40007f5e0ff */
[----:B------:R-:W-:-:S02]  /*94a0*/  LEA.HI.X.SX32 R73, R75, R3, 0x1, P6 ;  /* 0x000000034b497211 */ /* 0x000fc400030f0eff */
[-C--:B------:R-:W-:Y:S02]  /*94b0*/  LEA.HI.X.SX32 R75, R76, R3.reuse, 0x1, P2 ;  /* 0x000000034c4b7211 */ /* 0x080fe400010f0eff */
[-C--:B------:R-:W-:Y:S02]  /*94c0*/  IADD3 R76, P1, PT, R77, R2.reuse, RZ ;  /* 0x000000024d4c7210 */ /* 0x080fe40007f3e0ff */
[-C--:B------:R-:W-:Y:S02]  /*94d0*/  IADD3 R80, P6, PT, R81, R2.reuse, RZ ;  /* 0x0000000251507210 */ /* 0x080fe40007fde0ff */
[----:B------:R-:W-:Y:S02]  /*94e0*/  IADD3 R78, P2, PT, R79, R2, RZ ;  /* 0x000000024f4e7210 */ /* 0x000fe40007f5e0ff */
[-C--:B------:R-:W-:Y:S02]  /*94f0*/  LEA.HI.X.SX32 R77, R77, R3.reuse, 0x1, P1 ;  /* 0x000000034d4d7211 */ /* 0x080fe400008f0eff */
[----:B------:R-:W-:-:S02]  /*9500*/  LEA.HI.X.SX32 R81, R81, R3, 0x1, P6 ;  /* 0x0000000351517211 */ /* 0x000fc400030f0eff */
[-C--:B------:R-:W-:Y:S02]  /*9510*/  IADD3 R82, P1, PT, R83, R2.reuse, RZ ;  /* 0x0000000253527210 */ /* 0x080fe40007f3e0ff */
[----:B------:R-:W-:Y:S02]  /*9520*/  ISETP.LT.AND P6, PT, R0, UR19, !P0 ;  /* 0x0000001300007c0c */ /* 0x000fe4000c7c1270 */
[-C--:B------:R-:W-:Y:S02]  /*9530*/  LEA.HI.X.SX32 R79, R79, R3.reuse, 0x1, P2 ;  /* 0x000000034f4f7211 */ /* 0x080fe400010f0eff */
[-C--:B------:R-:W-:Y:S02]  /*9540*/  IADD3 R84, P2, PT, R85, R2.reuse, RZ ;  /* 0x0000000255547210 */ /* 0x080fe40007f5e0ff */
[----:B------:R-:W-:Y:S02]  /*9550*/  LEA.HI.X.SX32 R83, R83, R3, 0x1, P1 ;  /* 0x0000000353537211 */ /* 0x000fe400008f0eff */
[----:B------:R-:W-:-:S02]  /*9560*/  IADD3 R86, P1, PT, R87, R2, RZ ;  /* 0x0000000257567210 */ /* 0x000fc40007f3e0ff */
[-C--:B------:R-:W-:Y:S02]  /*9570*/  LEA.HI.X.SX32 R85, R85, R3.reuse, 0x1, P2 ;  /* 0x0000000355557211 */ /* 0x080fe400010f0eff */
[-C--:B------:R-:W-:Y:S01]  /*9580*/  IADD3 R88, P2, PT, R89, R2.reuse, RZ ;  /* 0x0000000259587210 */ /* 0x080fe20007f5e0ff */
[----:B------:R0:W-:Y:S01]  /*9590*/  @P6 STG.E.U8 desc[UR26][R4.64], R93 ;  /* 0x0000005d04006986 */ /* 0x0001e2000c10111a */
[-C--:B------:R-:W-:Y:S02]  /*95a0*/  LEA.HI.X.SX32 R87, R87, R3.reuse, 0x1, P1 ;  /* 0x0000000357577211 */ /* 0x080fe400008f0eff */
[----:B------:R-:W-:Y:S02]  /*95b0*/  IADD3 R90, P1, PT, R92, R2, RZ ;  /* 0x000000025c5a7210 */ /* 0x000fe40007f3e0ff */
[----:B------:R-:W-:Y:S02]  /*95c0*/  PRMT R95, R93, 0x9910, RZ ;  /* 0x000099105d5f7816 */ /* 0x000fe400000000ff */
[----:B------:R-:W-:-:S02]  /*95d0*/  LEA.HI.X.SX32 R89, R89, R3, 0x1, P2 ;  /* 0x0000000359597211 */ /* 0x000fc400010f0eff */
[----:B------:R-:W-:Y:S02]  /*95e0*/  ISETP.LT.AND P2, PT, R91, UR19, !P0 ;  /* 0x000000135b007c0c */ /* 0x000fe4000c741270 */
[----:B------:R-:W-:Y:S01]  /*95f0*/  LEA.HI.X.SX32 R91, R92, R3, 0x1, P1 ;  /* 0x000000035c5b7211 */ /* 0x000fe200008f0eff */
[----:B0-----:R-:W-:Y:S01]  /*9600*/  VIADD R4, R0, 0x9 ;  /* 0x0000000900047836 */ /* 0x001fe20000000000 */
[----:B------:R-:W-:Y:S01]  /*9610*/  SHF.R.S32.HI R95, RZ, 0x8, R95 ;  /* 0x00000008ff5f7819 */ /* 0x000fe2000001145f */
[----:B------:R-:W-:Y:S01]  /*9620*/  VIADD R92, R92, UR5 ;  /* 0x000000055c5c7c36 */ /* 0x000fe20008000000 */
[----:B------:R-:W-:Y:S01]  /*9630*/  ISETP.LT.AND P6, PT, R6, UR19, !P0 ;  /* 0x0000001306007c0c */ /* 0x000fe2000c7c1270 */
[----:B------:R-:W-:Y:S01]  /*9640*/  VIADD R6, R0, 0x7 ;  /* 0x0000000700067836 */ /* 0x000fe20000000000 */
[----:B------:R-:W-:Y:S01]  /*9650*/  ISETP.LT.AND P1, PT, R94, UR19, !P0 ;  /* 0x000000135e007c0c */ /* 0x000fe2000c721270 */
[----:B------:R-:W-:Y:S01]  /*9660*/  @P5 STG.E.U8 desc[UR26][R68.64], R95 ;  /* 0x0000005f44005986 */ /* 0x000fe2000c10111a */
[----:B------:R-:W-:-:S02]  /*9670*/  PRMT R94, R7, 0x9910, RZ ;  /* 0x00009910075e7816 */ /* 0x000fc400000000ff */
[----:B------:R-:W-:Y:S01]  /*9680*/  ISETP.LT.AND P5, PT, R6, UR19, !P0 ;  /* 0x0000001306007c0c */ /* 0x000fe2000c7a1270 */
[----:B------:R0:W-:Y:S01]  /*9690*/  @P4 STG.E.U8 desc[UR26][R70.64], R7 ;  /* 0x0000000746004986 */ /* 0x0001e2000c10111a */
[----:B------:R-:W-:Y:S01]  /*96a0*/  F2FP.SATFINITE.E5M2.F32.PACK_AB_MERGE_C R9, R9, R8, RZ ;  /* 0x000000080909723e */ /* 0x000fe200048060ff */
[----:B------:R-:W-:Y:S01]  /*96b0*/  IMAD.MOV.U32 R6, RZ, RZ, R94 ;  /* 0x000000ffff067224 */ /* 0x000fe200078e005e */
[----:B------:R-:W-:Y:S01]  /*96c0*/  F2FP.SATFINITE.E5M2.F32.PACK_AB_MERGE_C R11, R11, R10, RZ ;  /* 0x0000000a0b0b723e */ /* 0x000fe200048060ff */
[C---:B------:R-:W-:Y:S01]  /*96d0*/  VIADD R8, R0.reuse, 0x8 ;  /* 0x0000000800087836 */ /* 0x040fe20000000000 */
[----:B------:R-:W-:Y:S01]  /*96e0*/  F2FP.SATFINITE.E5M2.F32.PACK_AB_MERGE_C R13, R13, R12, RZ ;  /* 0x0000000c0d0d723e */ /* 0x000fe200048060ff */
[----:B------:R-:W-:Y:S01]  /*96f0*/  VIADD R12, R0, 0x13 ;  /* 0x00000013000c7836 */ /* 0x000fe20000000000 */
[----:B------:R-:W-:Y:S02]  /*9700*/  SHF.R.S32.HI R5, RZ, 0x8, R6 ;  /* 0x00000008ff057819 */ /* 0x000fe40000011406 */
[----:B------:R-:W-:-:S02]  /*9710*/  PRMT R6, R9, 0x9910, RZ ;  /* 0x0000991009067816 */ /* 0x000fc400000000ff */
[----:B------:R-:W-:Y:S01]  /*9720*/  ISETP.LT.AND P4, PT, R8, UR19, !P0 ;  /* 0x0000001308007c0c */ /* 0x000fe2000c781270 */
[----:B------:R2:W-:Y:S01]  /*9730*/  @P3 STG.E.U8 desc[UR26][R72.64], R5 ;  /* 0x0000000548003986 */ /* 0x0005e2000c10111a */
[----:B------:R-:W-:Y:S01]  /*9740*/  ISETP.LT.AND P3, PT, R4, UR19, !P0 ;  /* 0x0000001304007c0c */ /* 0x000fe2000c761270 */
[----:B------:R-:W-:Y:S01]  /*9750*/  IMAD.MOV.U32 R4, RZ, RZ, R6 ;  /* 0x000000ffff047224 */ /* 0x000fe200078e0006 */
[----:B------:R-:W-:Y:S01]  /*9760*/  F2FP.SATFINITE.E5M2.F32.PACK_AB_MERGE_C R15, R15, R14, RZ ;  /* 0x0000000e0f0f723e */ /* 0x000fe200048060ff */
[C---:B------:R-:W-:Y:S01]  /*9770*/  VIADD R6, R0.reuse, 0xa ;  /* 0x0000000a00067836 */ /* 0x040fe20000000000 */
[----:B------:R-:W-:Y:S01]  /*9780*/  @P2 STG.E.U8 desc[UR26][R74.64], R9 ;  /* 0x000000094a002986 */ /* 0x000fe2000c10111a */
[----:B------:R-:W-:Y:S01]  /*9790*/  F2FP.SATFINITE.E5M2.F32.PACK_AB_MERGE_C R17, R17, R16, RZ ;  /* 0x000000101111723e */ /* 0x000fe200048060ff */
[C---:B------:R-:W-:Y:S01]  /*97a0*/  VIADD R8, R0.reuse, 0x12 ;  /* 0x0000001200087836 */ /* 0x040fe20000000000 */
[----:B0-----:R-:W-:Y:S01]  /*97b0*/  SHF.R.S32.HI R7, RZ, 0x8, R4 ;  /* 0x00000008ff077819 */ /* 0x001fe20000011404 */
[----:B------:R-:W-:Y:S01]  /*97c0*/  VIADD R4, R0, 0xb ;  /* 0x0000000b00047836 */ /* 0x000fe20000000000 */
[----:B------:R-:W-:Y:S01]  /*97d0*/  ISETP.LT.AND P2, PT, R6, UR19, !P0 ;  /* 0x0000001306007c0c */ /* 0x000fe2000c741270 */
[----:B------:R-:W-:Y:S01]  /*97e0*/  VIADD R16, R0, 0x3e ;  /* 0x0000003e00107836 */ /* 0x000fe20000000000 */
[----:B------:R-:W-:Y:S01]  /*97f0*/  PRMT R6, R11, 0x9910, RZ ;  /* 0x000099100b067816 */ /* 0x000fe200000000ff */
[----:B------:R0:W-:Y:S01]  /*9800*/  @P1 STG.E.U8 desc[UR26][R76.64], R7 ;  /* 0x000000074c001986 */ /* 0x0001e2000c10111a */
[----:B------:R-:W-:Y:S01]  /*9810*/  ISETP.LT.AND P1, PT, R4, UR19, !P0 ;  /* 0x0000001304007c0c */ /* 0x000fe2000c721270 */
[----:B------:R-:W-:Y:S01]  /*9820*/  VIADD R4, R0, 0xc ;  /* 0x0000000c00047836 */ /* 0x000fe20000000000 */
[----:B------:R-:W-:Y:S01]  /*9830*/  F2FP.SATFINITE.E5M2.F32.PACK_AB_MERGE_C R19, R19, R18, RZ ;  /* 0x000000121313723e */ /* 0x000fe200048060ff */
[----:B--2---:R-:W-:Y:S01]  /*9840*/  IMAD.MOV.U32 R5, RZ, RZ, R6 ;  /* 0x000000ffff057224 */ /* 0x004fe200078e0006 */
[----:B------:R2:W-:Y:S01]  /*9850*/  @P6 STG.E.U8 desc[UR26][R78.64], R11 ;  /* 0x0000000b4e006986 */ /* 0x0005e2000c10111a */
[----:B------:R-:W-:-:S02]  /*9860*/  PRMT R6, R13, 0x9910, RZ ;  /* 0x000099100d067816 */ /* 0x000fc400000000ff */
[----:B------:R-:W-:Y:S01]  /*9870*/  ISETP.LT.AND P6, PT, R4, UR19, !P0 ;  /* 0x0000001304007c0c */ /* 0x000fe2000c7c1270 */
[C---:B------:R-:W-:Y:S01]  /*9880*/  VIADD R4, R0.reuse, 0xd ;  /* 0x0000000d00047836 */ /* 0x040fe20000000000 */
[----:B------:R-:W-:Y:S01]  /*9890*/  SHF.R.S32.HI R5, RZ, 0x8, R5 ;  /* 0x00000008ff057819 */ /* 0x000fe20000011405 */
[----:B0-----:R-:W-:Y:S01]  /*98a0*/  IMAD.MOV.U32 R7, RZ, RZ, R6 ;  /* 0x000000ffff077224 */ /* 0x001fe200078e0006 */
[----:B------:R-:W-:Y:S01]  /*98b0*/  PRMT R9, R15, 0x9910, RZ ;  /* 0x000099100f097816 */ /* 0x000fe200000000ff */
[----:B------:R-:W-:Y:S02]  /*98c0*/  VIADD R6, R0, 0x11 ;  /* 0x0000001100067836 */ /* 0x000fe40000000000 */
[----:B------:R-:W-:Y:S01]  /*98d0*/  @P5 STG.E.U8 desc[UR26][R80.64], R5 ;  /* 0x0000000550005986 */ /* 0x000fe2000c10111a */
[----:B------:R-:W-:Y:S01]  /*98e0*/  ISETP.LT.AND P5, PT, R4, UR19, !P0 ;  /* 0x0000001304007c0c */ /* 0x000fe2000c7a1270 */
[----:B------:R-:W-:Y:S01]  /*98f0*/  VIADD R4, R0, 0xe ;  /* 0x0000000e00047836 */ /* 0x000fe20000000000 */
[----:B------:R-:W-:Y:S01]  /*9900*/  SHF.R.S32.HI R7, RZ, 0x8, R7 ;  /* 0x00000008ff077819 */ /* 0x000fe20000011407 */
[----:B------:R0:W-:Y:S01]  /*9910*/  @P4 STG.E.U8 desc[UR26][R82.64], R13 ;  /* 0x0000000d52004986 */ /* 0x0001e2000c10111a */
[----:B------:R-:W-:-:S02]  /*9920*/  SHF.R.S32.HI R9, RZ, 0x8, R9 ;  /* 0x00000008ff097819 */ /* 0x000fc40000011409 */
[----:B------:R-:W-:Y:S01]  /*9930*/  ISETP.LT.AND P4, PT, R4, UR19, !P0 ;  /* 0x0000001304007c0c */ /* 0x000fe2000c781270 */
[----:B------:R-:W-:Y:S01]  /*9940*/  VIADD R4, R0, 0xf ;  /* 0x0000000f00047836 */ /* 0x000fe20000000000 */
[----:B------:R3:W-:Y:S01]  /*9950*/  @P3 STG.E.U8 desc[UR26][R84.64], R7 ;  /* 0x0000000754003986 */ /* 0x0007e2000c10111a */
[----:B--2---:R-:W-:Y:S02]  /*9960*/  PRMT R11, R17, 0x9910, RZ ;  /* 0x00009910110b7816 */ /* 0x004fe400000000ff */
[----:B------:R-:W-:Y:S01]  /*9970*/  F2FP.SATFINITE.E5M2.F32.PACK_AB_MERGE_C R21, R21, R20, RZ ;  /* 0x000000141515723e */ /* 0x000fe200048060ff */
[----:B------:R-:W-:Y:S01]  /*9980*/  @P2 STG.E.U8 desc[UR26][R86.64], R15 ;  /* 0x0000000f56002986 */ /* 0x000fe2000c10111a */
[----:B------:R-:W-:Y:S01]  /*9990*/  ISETP.LT.AND P3, PT, R4, UR19, !P0 ;  /* 0x0000001304007c0c */ /* 0x000fe2000c761270 */
[----:B------:R-:W-:Y:S01]  /*99a0*/  VIADD R4, R0, 0x10 ;  /* 0x0000001000047836 */ /* 0x000fe20000000000 */
[----:B------:R-:W-:Y:S01]  /*99b0*/  SHF.R.S32.HI R11, RZ, 0x8, R11 ;  /* 0x00000008ff0b7819 */ /* 0x000fe2000001140b */
[----:B------:R2:W-:Y:S01]  /*99c0*/  @P1 STG.E.U8 desc[UR26][R88.64], R9 ;  /* 0x0000000958001986 */ /* 0x0005e2000c10111a */
[----:B0-----:R-:W-:-:S02]  /*99d0*/  PRMT R13, R19, 0x9910, RZ ;  /* 0x00009910130d7816 */ /* 0x001fc400000000ff */
[----:B------:R-:W-:Y:S01]  /*99e0*/  ISETP.LT.AND P2, PT, R4, UR19, !P0 ;  /* 0x0000001304007c0c */ /* 0x000fe2000c741270 */
[----:B------:R-:W-:Y:S01]  /*99f0*/  @P6 STG.E.U8 desc[UR26][R90.64], R17 ;  /* 0x000000115a006986 */ /* 0x000fe2000c10111a */
[CC--:B------:R-:W-:Y:S02]  /*9a00*/  IADD3 R4, P1, PT, R92.reuse, R2.reuse, RZ ;  /* 0x000000025c047210 */ /* 0x0c0fe40007f3e0ff */
[----:B------:R-:W-:Y:S02]  /*9a10*/  SHF.R.S32.HI R13, RZ, 0x8, R13 ;  /* 0x00000008ff0d7819 */ /* 0x000fe4000001140d */
[C---:B------:R-:W-:Y:S01]  /*9a20*/  LEA.HI.X.SX32 R5, R92.reuse, R3, 0x1, P1 ;  /* 0x000000035c057211 */ /* 0x040fe200008f0eff */
[----:B------:R-:W-:Y:S01]  /*9a30*/  VIADD R92, R92, UR5 ;  /* 0x000000055c5c7c36 */ /* 0x000fe20008000000 */
[----:B------:R-:W-:Y:S02]  /*9a40*/  ISETP.LT.AND P1, PT, R6, UR19, !P0 ;  /* 0x0000001306007c0c */ /* 0x000fe4000c721270 */
[----:B------:R-:W-:Y:S01]  /*9a50*/  PRMT R14, R21, 0x9910, RZ ;  /* 0x00009910150e7816 */ /* 0x000fe200000000ff */
[----:B------:R0:W-:Y:S01]  /*9a60*/  @P5 STG.E.U8 desc[UR26][R4.64], R11 ;  /* 0x0000000b04005986 */ /* 0x0001e2000c10111a */
[C---:B------:R-:W-:Y:S01]  /*9a70*/  IADD3 R6, P5, PT, R92.reuse, R2, RZ ;  /* 0x000000025c067210 */ /* 0x040fe20007fbe0ff */
[----:B------:R-:W-:Y:S01]  /*9a80*/  VIADD R10, R92, UR5 ;  /* 0x000000055c0a7c36 */ /* 0x000fe20008000000 */
[----:B------:R-:W-:-:S02]  /*9a90*/  F2FP.SATFINITE.E5M2.F32.PACK_AB_MERGE_C R23, R23, R22, RZ ;  /* 0x000000161717723e */ /* 0x000fc400048060ff */
[-C--:B---3--:R-:W-:Y:S02]  /*9aa0*/  LEA.HI.X.SX32 R7, R92, R3.reuse, 0x1, P5 ;  /* 0x000000035c077211 */ /* 0x088fe400028f0eff */
[----:B------:R-:W-:Y:S02]  /*9ab0*/  ISETP.LT.AND P5, PT, R8, UR19, !P0 ;  /* 0x0000001308007c0c */ /* 0x000fe4000c7a1270 */
[----:B------:R-:W-:Y:S01]  /*9ac0*/  IADD3 R8, P6, PT, R10, R2, RZ ;  /* 0x000000020a087210 */ /* 0x000fe20007fde0ff */
[----:B------:R3:W-:Y:S01]  /*9ad0*/  @P4 STG.E.U8 desc[UR26][R6.64], R19 ;  /* 0x0000001306004986 */ /* 0x0007e2000c10111a */
[----:B------:R-:W-:Y:S01]  /*9ae0*/  ISETP.LT.AND P4, PT, R12, UR19, !P0 ;  /* 0x000000130c007c0c */ /* 0x000fe2000c781270 */
[----:B------:R-:W-:Y:S01]  /*9af0*/  VIADD R12, R0, 0x14 ;  /* 0x00000014000c7836 */ /* 0x000fe20000000000 */
[C---:B--2---:R-:W-:Y:S01]  /*9b00*/  LEA.HI.X.SX32 R9, R10.reuse, R3, 0x1, P6 ;  /* 0x000000030a097211 */ /* 0x044fe200030f0eff */
[----:B------:R-:W-:Y:S01]  /*9b10*/  VIADD R10, R10, UR5 ;  /* 0x000000050a0a7c36 */ /* 0x000fe20008000000 */
[----:B------:R-:W-:-:S02]  /*9b20*/  F2FP.SATFINITE.E5M2.F32.PACK_AB_MERGE_C R25, R25, R24, RZ ;  /* 0x000000181919723e */ /* 0x000fc400048060ff */
[----:B------:R-:W-:Y:S01]  /*9b30*/  F2FP.SATFINITE.E5M2.F32.PACK_AB_MERGE_C R27, R27, R26, RZ ;  /* 0x0000001a1b1b723e */ /* 0x000fe200048060ff */
[----:B------:R2:W-:Y:S01]  /*9b40*/  @P3 STG.E.U8 desc[UR26][R8.64], R13 ;  /* 0x0000000d08003986 */ /* 0x0005e2000c10111a */
[C---:B0-----:R-:W-:Y:S01]  /*9b50*/  IADD3 R4, P3, PT, R10.reuse, R2, RZ ;  /* 0x000000020a047210 */ /* 0x041fe20007f7e0ff */
[C---:B------:R-:W-:Y:S01]  /*9b60*/  VIADD R11, R10.reuse, UR5 ;  /* 0x000000050a0b7c36 */ /* 0x040fe20008000000 */
[----:B------:R-:W-:Y:S02]  /*9b70*/  F2FP.SATFINITE.E5M2.F32.PACK_AB_MERGE_C R29, R29, R28, RZ ;  /* 0x0000001c1d1d723e */ /* 0x000fe400048060ff */
[-C--:B------:R-:W-:Y:S01]  /*9b80*/  LEA.HI.X.SX32 R5, R10, R3.reuse, 0x1, P3 ;  /* 0x000000030a057211 */ /* 0x080fe200018f0eff */
[----:B------:R-:W-:Y:S01]  /*9b90*/  IMAD.MOV.U32 R10, RZ, RZ, R14 ;  /* 0x000000ffff0a7224 */ /* 0x000fe200078e000e */
[----:B---3--:R-:W-:Y:S02]  /*9ba0*/  IADD3 R6, P6, PT, R11, R2, RZ ;  /* 0x000000020b067210 */ /* 0x008fe40007fde0ff */
[----:B------:R-:W-:Y:S01]  /*9bb0*/  PRMT R14, R23, 0x9910, RZ ;  /* 0x00009910170e7816 */ /* 0x000fe200000000ff */
[----:B------:R0:W-:Y:S01]  /*9bc0*/  @P2 STG.E.U8 desc[UR26][R4.64], R21 ;  /* 0x0000001504002986 */ /* 0x0001e2000c10111a */
[C---:B------:R-:W-:Y:S01]  /*9bd0*/  LEA.HI.X.SX32 R7, R11.reuse, R3, 0x1, P6 ;  /* 0x000000030b077211 */ /* 0x040fe200030f0eff */
[----:B------:R-:W-:Y:S01]  /*9be0*/  VIADD R11, R11, UR5 ;  /* 0x000000050b0b7c36 */ /* 0x000fe20008000000 */
[----:B--2---:R-:W-:-:S02]  /*9bf0*/  SHF.R.S32.HI R13, RZ, 0x8, R10 ;  /* 0x00000008ff0d7819 */ /* 0x004fc4000001140a */
[----:B------:R-:W-:Y:S01]  /*9c00*/  ISETP.LT.AND P3, PT, R12, UR19, !P0 ;  /* 0x000000130c007c0c */ /* 0x000fe2000c761270 */
[----:B------:R-:W-:Y:S01]  /*9c10*/  VIADD R10, R11, UR5 ;  /* 0x000000050b0a7c36 */ /* 0x000fe20008000000 */
[----:B------:R-:W-:Y:S01]  /*9c20*/  F2FP.SATFINITE.E5M2.F32.PACK_AB_MERGE_C R31, R31, R30, RZ ;  /* 0x0000001e1f1f723e */ /* 0x000fe200048060ff */
[----:B------:R2:W-:Y:S01]  /*9c30*/  @P1 STG.E.U8 desc[UR26][R6.64], R13 ;  /* 0x0000000d06001986 */ /* 0x0005e2000c10111a */
[----:B------:R-:W-:Y:S01]  /*9c40*/  IADD3 R8, P1, PT, R11, R2, RZ ;  /* 0x000000020b087210 */ /* 0x000fe20007f3e0ff */
[----:B------:R-:W-:Y:S01]  /*9c50*/  VIADD R12, R0, 0x15 ;  /* 0x00000015000c7836 */ /* 0x000fe20000000000 */
[----:B------:R-:W-:Y:S02]  /*9c60*/  F2FP.SATFINITE.E5M2.F32.PACK_AB_MERGE_C R33, R33, R32, RZ ;  /* 0x000000202121723e */ /* 0x000fe400048060ff */
[----:B------:R-:W-:Y:S01]  /*9c70*/  LEA.HI.X.SX32 R9, R11, R3, 0x1, P1 ;  /* 0x000000030b097211 */ /* 0x000fe200008f0eff */
[----:B------:R-:W-:Y:S01]  /*9c80*/  IMAD.MOV.U32 R11, RZ, RZ, R14 ;  /* 0x000000ffff0b7224 */ /* 0x000fe200078e000e */
[----:B0-----:R-:W-:-:S02]  /*9c90*/  IADD3 R4, P6, PT, R10, R2, RZ ;  /* 0x000000020a047210 */ /* 0x001fc40007fde0ff */
[----:B------:R-:W-:Y:S01]  /*9ca0*/  PRMT R14, R25, 0x9910, RZ ;  /* 0x00009910190e7816 */ /* 0x000fe200000000ff */
[----:B------:R0:W-:Y:S01]  /*9cb0*/  @P5 STG.E.U8 desc[UR26][R8.64], R23 ;  /* 0x0000001708005986 */ /* 0x0001e2000c10111a */
[C---:B------:R-:W-:Y:S01]  /*9cc0*/  LEA.HI.X.SX32 R5, R10.reuse, R3, 0x1, P6 ;  /* 0x000000030a057211 */ /* 0x040fe200030f0eff */
[----:B------:R-:W-:Y:S01]  /*9cd0*/  VIADD R10, R10, UR5 ;  /* 0x000000050a0a7c36 */ /* 0x000fe20008000000 */
[----:B--2---:R-:W-:Y:S02]  /*9ce0*/  SHF.R.S32.HI R13, RZ, 0x8, R11 ;  /* 0x00000008ff0d7819 */ /* 0x004fe4000001140b */
[----:B------:R-:W-:Y:S01]  /*9cf0*/  ISETP.LT.AND P2, PT, R12, UR19, !P0 ;  /* 0x000000130c007c0c */ /* 0x000fe2000c741270 */
[C---:B------:R-:W-:Y:S01]  /*9d00*/  VIADD R11, R10.reuse, UR5 ;  /* 0x000000050a0b7c36 */ /* 0x040fe20008000000 */
[----:B------:R-:W-:Y:S01]  /*9d10*/  F2FP.SATFINITE.E5M2.F32.PACK_AB_MERGE_C R35, R35, R34, RZ ;  /* 0x000000222323723e */ /* 0x000fe200048060ff */
[----:B------:R2:W-:Y:S01]  /*9d20*/  @P4 STG.E.U8 desc[UR26][R4.64], R13 ;  /* 0x0000000d04004986 */ /* 0x0005e2000c10111a */
[----:B------:R-:W-:Y:S01]  /*9d30*/  IADD3 R6, P4, PT, R10, R2, RZ ;  /* 0x000000020a067210 */ /* 0x000fe20007f9e0ff */
[----:B------:R-:W-:Y:S01]  /*9d40*/  VIADD R12, R0, 0x16 ;  /* 0x00000016000c7836 */ /* 0x000fe20000000000 */
[----:B------:R-:W-:-:S02]  /*9d50*/  F2FP.SATFINITE.E5M2.F32.PACK_AB_MERGE_C R37, R37, R36, RZ ;  /* 0x000000242525723e */ /* 0x000fc400048060ff */
[-C--:B------:R-:W-:Y:S01]  /*9d60*/  LEA.HI.X.SX32 R7, R10, R3.reuse, 0x1, P4 ;  /* 0x000000030a077211 */ /* 0x080fe200020f0eff */
[----:B------:R-:W-:Y:S01]  /*9d70*/  IMAD.MOV.U32 R10, RZ, RZ, R14 ;  /* 0x000000ffff0a7224 */ /* 0x000fe200078e000e */
[CC--:B0-----:R-:W-:Y:S02]  /*9d80*/  IADD3 R8, P6, PT, R11.reuse, R2.reuse, RZ ;  /* 0x000000020b087210 */ /* 0x0c1fe40007fde0ff */
[----:B------:R-:W-:Y:S01]  /*9d90*/  ISETP.LT.AND P1, PT, R12, UR19, !P0 ;  /* 0x000000130c007c0c */ /* 0x000fe2000c721270 */
[----:B------:R-:W-:Y:S01]  /*9da0*/  VIADD R12, R0, 0x17 ;  /* 0x00000017000c7836 */ /* 0x000fe20000000000 */
[C---:B------:R-:W-:Y:S01]  /*9db0*/  LEA.HI.X.SX32 R9, R11.reuse, R3, 0x1, P6 ;  /* 0x000000030b097211 */ /* 0x040fe200030f0eff */
[----:B------:R-:W-:Y:S01]  /*9dc0*/  VIADD R11, R11, UR5 ;  /* 0x000000050b0b7c36 */ /* 0x000fe20008000000 */
[----:B--2---:R-:W-:Y:S01]  /*9dd0*/  SHF.R.S32.HI R13, RZ, 0x8, R10 ;  /* 0x00000008ff0d7819 */ /* 0x004fe2000001140a */
[----:B------:R0:W-:Y:S01]  /*9de0*/  @P3 STG.E.U8 desc[UR26][R6.64], R25 ;  /* 0x0000001906003986 */ /* 0x0001e2000c10111a */
[----:B------:R-:W-:Y:S01]  /*9df0*/  PRMT R14, R27, 0x9910, RZ ;  /* 0x000099101b0e7816 */ /* 0x000fe200000000ff */
[C---:B------:R-:W-:Y:S01]  /*9e00*/  VIADD R10, R11.reuse, UR5 ;  /* 0x000000050b0a7c36 */ /* 0x040fe20008000000 */
[----:B------:R-:W-:Y:S01]  /*9e10*/  ISETP.LT.AND P5, PT, R12, UR19, !P0 ;  /* 0x000000130c007c0c */ /* 0x000fe2000c7a1270 */
[----:B------:R2:W-:Y:S01]  /*9e20*/  @P2 STG.E.U8 desc[UR26][R8.64], R13 ;  /* 0x0000000d08002986 */ /* 0x0005e2000c10111a */
[----:B------:R-:W-:Y:S01]  /*9e30*/  IADD3 R4, P2, PT, R11, R2, RZ ;  /* 0x000000020b047210 */ /* 0x000fe20007f5e0ff */
[----:B------:R-:W-:Y:S01]  /*9e40*/  VIADD R12, R0, 0x18 ;  /* 0x00000018000c7836 */ /* 0x000fe20000000000 */
[----:B------:R-:W-:-:S02]  /*9e50*/  F2FP.SATFINITE.E5M2.F32.PACK_AB_MERGE_C R39, R39, R38, RZ ;  /* 0x000000262727723e */ /* 0x000fc400048060ff */
[-C--:B------:R-:W-:Y:S01]  /*9e60*/  LEA.HI.X.SX32 R5, R11, R3.reuse, 0x1, P2 ;  /* 0x000000030b057211 */ /* 0x080fe200010f0eff */
[----:B------:R-:W-:Y:S01]  /*9e70*/  IMAD.MOV.U32 R11, RZ, RZ, R14 ;  /* 0x000000ffff0b7224 */ /* 0x000fe200078e000e */
[----:B------:R-:W-:Y:S01]  /*9e80*/  ISETP.LT.AND P4, PT, R12, UR19, !P0 ;  /* 0x000000130c007c0c */ /* 0x000fe2000c781270 */
[----:B------:R-:W-:Y:S01]  /*9e90*/  VIADD R12, R0, 0x19 ;  /* 0x00000019000c7836 */ /* 0x000fe20000000000 */
[C---:B0-----:R-:W-:Y:S01]  /*9ea0*/  IADD3 R6, P6, PT, R10.reuse, R2, RZ ;  /* 0x000000020a067210 */ /* 0x041fe20007fde0ff */
[----:B------:R0:W-:Y:S01]  /*9eb0*/  @P1 STG.E.U8 desc[UR26][R4.64], R27 ;  /* 0x0000001b04001986 */ /* 0x0001e2000c10111a */
[----:B------:R-:W-:Y:S02]  /*9ec0*/  PRMT R14, R29, 0x9910, RZ ;  /* 0x000099101d0e7816 */ /* 0x000fe400000000ff */
[C---:B------:R-:W-:Y:S01]  /*9ed0*/  LEA.HI.X.SX32 R7, R10.reuse, R3, 0x1, P6 ;  /* 0x000000030a077211 */ /* 0x040fe200030f0eff */
[----:B------:R-:W-:Y:S01]  /*9ee0*/  VIADD R10, R10, UR5 ;  /* 0x000000050a0a7c36 */ /* 0x000fe20008000000 */
[----:B--2---:R-:W-:-:S02]  /*9ef0*/  SHF.R.S32.HI R13, RZ, 0x8, R11 ;  /* 0x00000008ff0d7819 */ /* 0x004fc4000001140b */
[----:B------:R-:W-:Y:S01]  /*9f00*/  ISETP.LT.AND P3, PT, R12, UR19, !P0 ;  /* 0x000000130c007c0c */ /* 0x000fe2000c761270 */
[C---:B------:R-:W-:Y:S01]  /*9f10*/  VIADD R11, R10.reuse, UR5 ;  /* 0x000000050a0b7c36 */ /* 0x040fe20008000000 */
[----:B------:R-:W-:Y:S01]  /*9f20*/  F2FP.SATFINITE.E5M2.F32.PACK_AB_MERGE_C R41, R41, R40, RZ ;  /* 0x000000282929723e */ /* 0x000fe200048060ff */
[----:B------:R2:W-:Y:S01]  /*9f30*/  @P5 STG.E.U8 desc[UR26][R6.64], R13 ;  /* 0x0000000d06005986 */ /* 0x0005e2000c10111a */
[-C--:B------:R-:W-:Y:S01]  /*9f40*/  IADD3 R8, P5, PT, R10, R2.reuse, RZ ;  /* 0x000000020a087210 */ /* 0x080fe20007fbe0ff */
[----:B------:R-:W-:Y:S01]  /*9f50*/  VIADD R12, R0, 0x1a ;  /* 0x0000001a000c7836 */ /* 0x000fe20000000000 */
[C---:B0-----:R-:W-:Y:S02]  /*9f60*/  IADD3 R4, P6, PT, R11.reuse, R2, RZ ;  /* 0x000000020b047210 */ /* 0x041fe40007fde0ff */
[-C--:B------:R-:W-:Y:S01]  /*9f70*/  LEA.HI.X.SX32 R9, R10, R3.reuse, 0x1, P5 ;  /* 0x000000030a097211 */ /* 0x080fe200028f0eff */
[----:B------:R-:W-:Y:S01]  /*9f80*/  IMAD.MOV.U32 R10, RZ, RZ, R14 ;  /* 0x000000ffff0a7224 */ /* 0x000fe200078e000e */
[C---:B------:R-:W-:Y:S01]  /*9f90*/  LEA.HI.X.SX32 R5, R11.reuse, R3, 0x1, P6 ;  /* 0x000000030b057211 */ /* 0x040fe200030f0eff */
[----:B------:R-:W-:Y:S01]  /*9fa0*/  VIADD R11, R11, UR5 ;  /* 0x000000050b0b7c36 */ /* 0x000fe20008000000 */
[----:B------:R-:W-:Y:S01]  /*9fb0*/  ISETP.LT.AND P2, PT, R12, UR19, !P0 ;  /* 0x000000130c007c0c */ /* 0x000fe2000c741270 */
[----:B------:R-:W-:Y:S01]  /*9fc0*/  VIADD R12, R0, 0x1b ;  /* 0x0000001b000c7836 */ /* 0x000fe20000000000 */
[----:B------:R0:W-:Y:S01]  /*9fd0*/  @P4 STG.E.U8 desc[UR26][R8.64], R29 ;  /* 0x0000001d08004986 */ /* 0x0001e2000c10111a */
[----:B--2---:R-:W-:Y:S01]  /*9fe0*/  SHF.R.S32.HI R13, RZ, 0x8, R10 ;  /* 0x00000008ff0d7819 */ /* 0x004fe2000001140a */
[----:B------:R-:W-:Y:S01]  /*9ff0*/  VIADD R10, R11, UR5 ;  /* 0x000000050b0a7c36 */ /* 0x000fe20008000000 */
[----:B------:R-:W-:-:S02]  /*a000*/  PRMT R14, R31, 0x9910, RZ ;  /* 0x000099101f0e7816 */ /* 0x000fc400000000ff */
[----:B------:R-:W-:Y:S01]  /*a010*/  ISETP.LT.AND P1, PT, R12, UR19, !P0 ;  /* 0x000000130c007c0c */ /* 0x000fe2000c721270 */
[----:B------:R2:W-:Y:S01]  /*a020*/  @P3 STG.E.U8 desc[UR26][R4.64], R13 ;  /* 0x0000000d04003986 */ /* 0x0005e2000c10111a */
[----:B------:R-:W-:Y:S01]  /*a030*/  IADD3 R6, P3, PT, R11, R2, RZ ;  /* 0x000000020b067210 */ /* 0x000fe20007f7e0ff */
[----:B------:R-:W-:Y:S01]  /*a040*/  VIADD R12, R0, 0x1c ;  /* 0x0000001c000c7836 */ /* 0x000fe20000000000 */
[----:B------:R-:W-:Y:S02]  /*a050*/  F2FP.SATFINITE.E5M2.F32.PACK_AB_MERGE_C R43, R43, R42, RZ ;  /* 0x0000002a2b2b723e */ /* 0x000fe400048060ff */
[-C--:B------:R-:W-:Y:S01]  /*a060*/  LEA.HI.X.SX32 R7, R11, R3.reuse, 0x1, P3 ;  /* 0x000000030b077211 */ /* 0x080fe200018f0eff */
[----:B------:R-:W-:Y:S01]  /*a070*/  IMAD.MOV.U32 R11, RZ, RZ, R14 ;  /* 0x000000ffff0b7224 */ /* 0x000fe200078e000e */
[-C--:B0-----:R-:W-:Y:S02]  /*a080*/  IADD3 R8, P6, PT, R10, R2.reuse, RZ ;  /* 0x000000020a087210 */ /* 0x081fe40007fde0ff */
[----:B------:R-:W-:Y:S01]  /*a090*/  ISETP.LT.AND P5, PT, R12, UR19, !P0 ;  /* 0x000000130c007c0c */ /* 0x000fe2000c7a1270 */
[----:B------:R-:W-:Y:S01]  /*a0a0*/  VIADD R12, R0, 0x1d ;  /* 0x0000001d000c7836 */ /* 0x000fe20000000000 */
[C---:B------:R-:W-:Y:S01]  /*a0b0*/  LEA.HI.X.SX32 R9, R10.reuse, R3, 0x1, P6 ;  /* 0x000000030a097211 */ /* 0x040fe200030f0eff */
[----:B------:R-:W-:Y:S01]  /*a0c0*/  VIADD R10, R10, UR5 ;  /* 0x000000050a0a7c36 */ /* 0x000fe20008000000 */
[----:B--2---:R-:W-:Y:S01]  /*a0d0*/  SHF.R.S32.HI R13, RZ, 0x8, R11 ;  /* 0x00000008ff0d7819 */ /* 0x004fe2000001140b */
[----:B------:R0:W-:Y:S01]  /*a0e0*/  @P2 STG.E.U8 desc[UR26][R6.64], R31 ;  /* 0x0000001f06002986 */ /* 0x0001e2000c10111a */
[----:B------:R-:W-:Y:S01]  /*a0f0*/  PRMT R14, R33, 0x9910, RZ ;  /* 0x00009910210e7816 */ /* 0x000fe200000000ff */
[----:B------:R-:W-:Y:S01]  /*a100*/  VIADD R11, R10, UR5 ;  /* 0x000000050a0b7c36 */ /* 0x000fe20008000000 */
        /* <DEDUP_REMOVED lines=9> */
[----:B0-----:R-:W-:Y:S01]  /*a1a0*/  IADD3 R6, P6, PT, R11, R2, RZ ;  /* 0x000000020b067210 */ /* 0x001fe20007fde0ff */
[----:B------:R0:W-:Y:S01]  /*a1b0*/  @P5 STG.E.U8 desc[UR26][R4.64], R33 ;  /* 0x0000002104005986 */ /* 0x0001e2000c10111a */
[----:B------:R-:W-:Y:S02]  /*a1c0*/  PRMT R14, R35, 0x9910, RZ ;  /* 0x00009910230e7816 */ /* 0x000fe400000000ff */
[C---:B------:R-:W-:Y:S01]  /*a1d0*/  LEA.HI.X.SX32 R7, R11.reuse, R3, 0x1, P6 ;  /* 0x000000030b077211 */ /* 0x040fe200030f0eff */
[----:B------:R-:W-:Y:S01]  /*a1e0*/  VIADD R11, R11, UR5 ;  /* 0x000000050b0b7c36 */ /* 0x000fe20008000000 */
[----:B--2---:R-:W-:-:S02]  /*a1f0*/  SHF.R.S32.HI R13, RZ, 0x8, R10 ;  /* 0x00000008ff0d7819 */ /* 0x004fc4000001140a */
[----:B------:R-:W-:Y:S01]  /*a200*/  ISETP.LT.AND P2, PT, R12, UR19, !P0 ;  /* 0x000000130c007c0c */ /* 0x000fe2000c741270 */
[----:B------:R-:W-:Y:S01]  /*a210*/  VIADD R10, R11, UR5 ;  /* 0x000000050b0a7c36 */ /* 0x000fe20008000000 */
[----:B------:R-:W-:Y:S01]  /*a220*/  F2FP.SATFINITE.E5M2.F32.PACK_AB_MERGE_C R47, R47, R46, RZ ;  /* 0x0000002e2f2f723e */ /* 0x000fe200048060ff */
[----:B------:R2:W-:Y:S01]  /*a230*/  @P4 STG.E.U8 desc[UR26][R6.64], R13 ;  /* 0x0000000d06004986 */ /* 0x0005e2000c10111a */
[CC--:B------:R-:W-:Y:S01]  /*a240*/  IADD3 R8, P4, PT, R11.reuse, R2.reuse, RZ ;  /* 0x000000020b087210 */ /* 0x0c0fe20007f9e0ff */
        /* <DEDUP_REMOVED lines=128> */
[----:B------:R-:W-:-:S02]  /*aa50*/  PRMT R15, R61, 0x9910, RZ ;  /* 0x000099103d0f7816 */ /* 0x000fc400000000ff */
        /* <DEDUP_REMOVED lines=12> */
[----:B------:R-:W-:Y:S01]  /*ab20*/  SHF.R.S32.HI R15, RZ, 0x8, R15 ;  /* 0x00000008ff0f7819 */ /* 0x000fe2000001140f */
        /* <DEDUP_REMOVED lines=51> */
[CC--:B0-----:R-:W-:Y:S02]  /*ae60*/  IADD3 R4, P6, PT, R10.reuse, R2.reuse, RZ ;  /* 0x000000020a047210 */ /* 0x0c1fe40007fde0ff */
[-C--:B------:R-:W-:Y:S01]  /*ae70*/  LEA.HI.X.SX32 R9, R11, R3.reuse, 0x1, P5 ;  /* 0x000000030b097211 */ /* 0x080fe200028f0eff */
[----:B------:R-:W-:Y:S01]  /*ae80*/  IMAD.MOV.U32 R11, RZ, RZ, R14 ;  /* 0x000000ffff0b7224 */ /* 0x000fe200078e000e */
[CC--:B------:R-:W-:Y:S01]  /*ae90*/  LEA.HI.X.SX32 R5, R10.reuse, R3.reuse, 0x1, P6 ;  /* 0x000000030a057211 */ /* 0x0c0fe200030f0eff */
[----:B------:R-:W-:Y:S01]  /*aea0*/  VIADD R10, R10, UR5 ;  /* 0x000000050a0a7c36 */ /* 0x000fe20008000000 */
[----:B------:R-:W-:Y:S01]  /*aeb0*/  ISETP.LT.AND P2, PT, R12, UR19, !P0 ;  /* 0x000000130c007c0c */ /* 0x000fe2000c741270 */
[C---:B------:R-:W-:Y:S01]  /*aec0*/  VIADD R12, R0.reuse, 0x39 ;  /* 0x00000039000c7836 */ /* 0x040fe20000000000 */
[----:B------:R0:W-:Y:S01]  /*aed0*/  @P4 STG.E.U8 desc[UR26][R8.64], R59 ;  /* 0x0000003b08004986 */ /* 0x0001e2000c10111a */
[----:B--2---:R-:W-:Y:S01]  /*aee0*/  SHF.R.S32.HI R13, RZ, 0x8, R11 ;  /* 0x00000008ff0d7819 */ /* 0x004fe2000001140b */
[----:B------:R-:W-:Y:S01]  /*aef0*/  VIADD R7, R0, 0x3c ;  /* 0x0000003c00077836 */ /* 0x000fe20000000000 */
[C---:B------:R-:W-:Y:S01]  /*af00*/  IADD3 R6, P6, PT, R10.reuse, R2, RZ ;  /* 0x000000020a067210 */ /* 0x040fe20007fde0ff */
[----:B------:R-:W-:Y:S01]  /*af10*/  VIADD R11, R10, UR5 ;  /* 0x000000050a0b7c36 */ /* 0x000fe20008000000 */
[----:B------:R-:W-:Y:S01]  /*af20*/  ISETP.LT.AND P1, PT, R12, UR19, !P0 ;  /* 0x000000130c007c0c */ /* 0x000fe2000c721270 */
[----:B------:R2:W-:Y:S01]  /*af30*/  @P3 STG.E.U8 desc[UR26][R4.64], R13 ;  /* 0x0000000d04003986 */ /* 0x0005e2000c10111a */
[----:B------:R-:W-:Y:S01]  /*af40*/  ISETP.LT.AND P3, PT, R7, UR19, !P0 ;  /* 0x0000001307007c0c */ /* 0x000fe2000c761270 */
[----:B------:R-:W-:Y:S01]  /*af50*/  VIADD R12, R0, 0x3a ;  /* 0x0000003a000c7836 */ /* 0x000fe20000000000 */
[----:B------:R-:W-:Y:S01]  /*af60*/  LEA.HI.X.SX32 R7, R10, R3, 0x1, P6 ;  /* 0x000000030a077211 */ /* 0x000fe200030f0eff */
[----:B------:R-:W-:Y:S01]  /*af70*/  VIADD R10, R0, 0x3d ;  /* 0x0000003d000a7836 */ /* 0x000fe20000000000 */
[----:B------:R-:W-:-:S02]  /*af80*/  PRMT R17, R65, 0x9910, RZ ;  /* 0x0000991041117816 */ /* 0x000fc400000000ff */
[CC--:B0-----:R-:W-:Y:S01]  /*af90*/  IADD3 R8, P6, PT, R11.reuse, R2.reuse, RZ ;  /* 0x000000020b087210 */ /* 0x0c1fe20007fde0ff */
[----:B------:R-:W-:Y:S01]  /*afa0*/  @P2 STG.E.U8 desc[UR26][R6.64], R61 ;  /* 0x0000003d06002986 */ /* 0x000fe2000c10111a */
[----:B------:R-:W-:Y:S01]  /*afb0*/  ISETP.LT.AND P5, PT, R12, UR19, !P0 ;  /* 0x000000130c007c0c */ /* 0x000fe2000c7a1270 */
[----:B------:R-:W-:Y:S01]  /*afc0*/  VIADD R12, R0, 0x3b ;  /* 0x0000003b000c7836 */ /* 0x000fe20000000000 */
[CC--:B------:R-:W-:Y:S01]  /*afd0*/  LEA.HI.X.SX32 R9, R11.reuse, R3.reuse, 0x1, P6 ;  /* 0x000000030b097211 */ /* 0x0c0fe200030f0eff */
[----:B--2---:R-:W-:Y:S01]  /*afe0*/  VIADD R5, R11, UR5 ;  /* 0x000000050b057c36 */ /* 0x004fe20008000000 */
[----:B------:R-:W-:Y:S02]  /*aff0*/  ISETP.LT.AND P2, PT, R10, UR19, !P0 ;  /* 0x000000130a007c0c */ /* 0x000fe4000c741270 */
[----:B------:R-:W-:Y:S01]  /*b000*/  ISETP.LT.AND P4, PT, R12, UR19, !P0 ;  /* 0x000000130c007c0c */ /* 0x000fe2000c781270 */
[C---:B------:R-:W-:Y:S01]  /*b010*/  VIADD R11, R5.reuse, UR5 ;  /* 0x00000005050b7c36 */ /* 0x040fe20008000000 */
[----:B------:R-:W-:Y:S01]  /*b020*/  IADD3 R4, P6, PT, R5, R2, RZ ;  /* 0x0000000205047210 */ /* 0x000fe20007fde0ff */
[----:B------:R0:W-:Y:S01]  /*b030*/  @P1 STG.E.U8 desc[UR26][R8.64], R15 ;  /* 0x0000000f08001986 */ /* 0x0001e2000c10111a */
[----:B------:R-:W-:Y:S01]  /*b040*/  PRMT R19, R67, 0x9910, RZ ;  /* 0x0000991043137816 */ /* 0x000fe200000000ff */
[----:B------:R-:W-:Y:S01]  /*b050*/  VIADD R13, R11, UR5 ;  /* 0x000000050b0d7c36 */ /* 0x000fe20008000000 */
[----:B------:R-:W-:-:S02]  /*b060*/  LEA.HI.X.SX32 R5, R5, R3, 0x1, P6 ;  /* 0x0000000305057211 */ /* 0x000fc400030f0eff */
[-C--:B------:R-:W-:Y:S01]  /*b070*/  IADD3 R10, P1, PT, R11, R2.reuse, RZ ;  /* 0x000000020b0a7210 */ /* 0x080fe20007f3e0ff */
[C---:B------:R-:W-:Y:S01]  /*b080*/  VIADD R14, R13.reuse, UR5 ;  /* 0x000000050d0e7c36 */ /* 0x040fe20008000000 */
[-C--:B------:R-:W-:Y:S01]  /*b090*/  IADD3 R12, P6, PT, R13, R2.reuse, RZ ;  /* 0x000000020d0c7210 */ /* 0x080fe20007fde0ff */
[----:B------:R2:W-:Y:S01]  /*b0a0*/  @P5 STG.E.U8 desc[UR26][R4.64], R63 ;  /* 0x0000003f04005986 */ /* 0x0005e2000c10111a */
[-C--:B------:R-:W-:Y:S02]  /*b0b0*/  LEA.HI.X.SX32 R11, R11, R3.reuse, 0x1, P1 ;  /* 0x000000030b0b7211 */ /* 0x080fe400008f0eff */
[-C--:B------:R-:W-:Y:S01]  /*b0c0*/  LEA.HI.X.SX32 R13, R13, R3.reuse, 0x1, P6 ;  /* 0x000000030d0d7211 */ /* 0x080fe200030f0eff */
[C---:B0-----:R-:W-:Y:S01]  /*b0d0*/  VIADD R9, R14.reuse, UR5 ;  /* 0x000000050e097c36 */ /* 0x041fe20008000000 */
[----:B------:R-:W-:Y:S01]  /*b0e0*/  IADD3 R6, P6, PT, R14, R2, RZ ;  /* 0x000000020e067210 */ /* 0x000fe20007fde0ff */
[----:B------:R-:W-:Y:S01]  /*b0f0*/  VIADD R15, R0, 0x3f ;  /* 0x0000003f000f7836 */ /* 0x000fe20000000000 */
[----:B------:R-:W-:Y:S01]  /*b100*/  ISETP.LT.AND P1, PT, R16, UR19, !P0 ;  /* 0x0000001310007c0c */ /* 0x000fe2000c721270 */
[----:B------:R-:W-:Y:S01]  /*b110*/  VIADD R0, R9, UR5 ;  /* 0x0000000509007c36 */ /* 0x000fe20008000000 */
[----:B------:R-:W-:-:S02]  /*b120*/  LEA.HI.X.SX32 R7, R14, R3, 0x1, P6 ;  /* 0x000000030e077211 */ /* 0x000fc400030f0eff */
[-C--:B------:R-:W-:Y:S02]  /*b130*/  IADD3 R8, P6, PT, R9, R2.reuse, RZ ;  /* 0x0000000209087210 */ /* 0x080fe40007fde0ff */
[----:B------:R-:W-:Y:S02]  /*b140*/  ISETP.LT.AND P0, PT, R15, UR19, !P0 ;  /* 0x000000130f007c0c */ /* 0x000fe4000c701270 */
[----:B------:R-:W-:Y:S02]  /*b150*/  PRMT R15, R63, 0x9910, RZ ;  /* 0x000099103f0f7816 */ /* 0x000fe400000000ff */
[----:B------:R-:W-:Y:S02]  /*b160*/  LEA.HI.X.SX32 R9, R9, R3, 0x1, P6 ;  /* 0x0000000309097211 */ /* 0x000fe400030f0eff */
[----:B------:R-:W-:Y:S02]  /*b170*/  IADD3 R2, P6, PT, R0, R2, RZ ;  /* 0x0000000200027210 */ /* 0x000fe40007fde0ff */
[----:B------:R-:W-:-:S02]  /*b180*/  SHF.R.S32.HI R15, RZ, 0x8, R15 ;  /* 0x00000008ff0f7819 */ /* 0x000fc4000001140f */
[----:B------:R-:W-:Y:S02]  /*b190*/  SHF.R.S32.HI R17, RZ, 0x8, R17 ;  /* 0x00000008ff117819 */ /* 0x000fe40000011411 */
[----:B------:R-:W-:Y:S01]  /*b1a0*/  LEA.HI.X.SX32 R3, R0, R3, 0x1, P6 ;  /* 0x0000000300037211 */ /* 0x000fe200030f0eff */
[----:B------:R2:W-:Y:S01]  /*b1b0*/  @P4 STG.E.U8 desc[UR26][R10.64], R15 ;  /* 0x0000000f0a004986 */ /* 0x0005e2000c10111a */
[----:B------:R-:W-:-:S03]  /*b1c0*/  SHF.R.S32.HI R19, RZ, 0x8, R19 ;  /* 0x00000008ff137819 */ /* 0x000fc60000011413 */
[----:B------:R2:W-:Y:S04]  /*b1d0*/  @P3 STG.E.U8 desc[UR26][R12.64], R65 ;  /* 0x000000410c003986 */ /* 0x0005e8000c10111a */
[----:B------:R2:W-:Y:S04]  /*b1e0*/  @P2 STG.E.U8 desc[UR26][R6.64], R17 ;  /* 0x0000001106002986 */ /* 0x0005e8000c10111a */
[----:B------:R2:W-:Y:S04]  /*b1f0*/  @P1 STG.E.U8 desc[UR26][R8.64], R67 ;  /* 0x0000004308001986 */ /* 0x0005e8000c10111a */
[----:B------:R2:W-:Y:S01]  /*b200*/  @P0 STG.E.U8 desc[UR26][R2.64], R19 ;  /* 0x0000001302000986 */ /* 0x0005e2000c10111a */
[----:B-1----:R-:W-:Y:S06]  /*b210*/  BAR.SYNC.DEFER_BLOCKING 0x0 ;  /* 0x0000000000007b1d */ /* 0x002fec0000010000 */
[----:B------:R-:W-:Y:S05]  /*b220*/  BRA.U UP0, `(.L_x_13) ;  /* 0x0000000100a07547 */ /* 0x000fea000b800000 */
[----:B------:R-:W0:Y:S01]  /*b230*/  S2UR UR5, SR_CgaCtaId ;  /* 0x00000000000579c3 */ /* 0x000e220000008800 */
[----:B------:R-:W-:Y:S01]  /*b240*/  NOP ;  /* 0x0000000000007918 */ /* 0x000fe20000000000 */
[----:B------:R-:W-:Y:S01]  /*b250*/  UMOV UR4, 0x50 ;  /* 0x0000005000047882 */ /* 0x000fe20000000000 */
[----:B------:R-:W-:Y:S02]  /*b260*/  IMAD.U32 R0, RZ, RZ, UR12 ;  /* 0x0000000cff007e24 */ /* 0x000fe4000f8e00ff */
[----:B--2---:R-:W-:Y:S02]  /*b270*/  IMAD.MOV.U32 R3, RZ, RZ, 0x3 ;  /* 0x00000003ff037424 */ /* 0x004fe400078e00ff */
[----:B------:R-:W-:Y:S01]  /*b280*/  IMAD.MOV.U32 R7, RZ, RZ, 0x1 ;  /* 0x00000001ff077424 */ /* 0x000fe200078e00ff */
[----:B------:R-:W-:-:S04]  /*b290*/  LOP3.LUT R0, R0, 0xffff, RZ, 0xc0, !PT ;  /* 0x0000ffff00007812 */ /* 0x000fc800078ec0ff */
[----:B------:R-:W-:-:S05]  /*b2a0*/  SHF.R.U32.HI R0, RZ, 0x5, R0 ;  /* 0x00000005ff007819 */ /* 0x000fca0000011600 */
[----:B------:R-:W-:Y:S01]  /*b2b0*/  VIADD R2, R0, 0x10 ;  /* 0x0000001000027836 */ /* 0x000fe20000000000 */
[----:B------:R-:W-:Y:S01]  /*b2c0*/  SHF.L.U32 R0, R3, R0, RZ ;  /* 0x0000000003007219 */ /* 0x000fe200000006ff */
[----:B0-----:R-:W-:-:S03]  /*b2d0*/  ULEA UR6, UR5, UR4, 0x18 ;  /* 0x0000000405067291 */ /* 0x001fc6000f8ec0ff */
[----:B------:R-:W-:-:S04]  /*b2e0*/  SHF.L.U32 R3, R7, R2, RZ ;  /* 0x0000000207037219 */ /* 0x000fc800000006ff */
[----:B------:R-:W-:Y:S02]  /*b2f0*/  LOP3.LUT R0, R3, R0, RZ, 0xfc, !PT ;  /* 0x0000000003007212 */ /* 0x000fe400078efcff */
[----:B------:R-:W0:Y:S02]  /*b300*/  LDS R5, [UR6] ;  /* 0x00000006ff057984 */ /* 0x000e240008000800 */
[C---:B------:R-:W-:Y:S02]  /*b310*/  LOP3.LUT R2, R0.reuse, 0xffff, RZ, 0xc0, !PT ;  /* 0x0000ffff00027812 */ /* 0x040fe400078ec0ff */
[----:B0-----:R-:W-:-:S04]  /*b320*/  LOP3.LUT R3, R0, 0xffff, R5, 0x80, !PT ;  /* 0x0000ffff00037812 */ /* 0x001fc800078e8005 */
[----:B------:R-:W-:-:S13]  /*b330*/  ISETP.NE.AND P0, PT, R3, R2, PT ;  /* 0x000000020300720c */ /* 0x000fda0003f05270 */
[----:B------:R-:W-:Y:S05]  /*b340*/  @P0 BRA `(.L_x_14) ;  /* 0x0000000000500947 */ /* 0x000fea0003800000 */
[----:B------:R-:W-:Y:S02]  /*b350*/  SHF.R.U32.HI R5, RZ, 0x10, R5 ;  /* 0x00000010ff057819 */ /* 0x000fe40000011605 */
[----:B------:R-:W-:-:S04]  /*b360*/  SHF.R.U32.HI R2, RZ, 0x10, R0 ;  /* 0x00000010ff027819 */ /* 0x000fc80000011600 */
[----:B------:R-:W-:-:S04]  /*b370*/  LOP3.LUT R5, R5, R2, RZ, 0xc0, !PT ;  /* 0x0000000205057212 */ /* 0x000fc800078ec0ff */
[----:B------:R-:W-:-:S13]  /*b380*/  ISETP.NE.AND P0, PT, R5, R2, PT ;  /* 0x000000020500720c */ /* 0x000fda0003f05270 */
[----:B------:R-:W-:Y:S05]  /*b390*/  @P0 BRA `(.L_x_15) ;  /* 0x0000000000300947 */ /* 0x000fea0003800000 */
[----:B------:R-:W-:Y:S01]  /*b3a0*/  R2UR UR4, R0 ;  /* 0x00000000000472ca */ /* 0x000fe200000e0000 */
[----:B------:R-:W-:Y:S01]  /*b3b0*/  VOTEU.ANY UR5, UPT, PT ;  /* 0x0000000000057886 */ /* 0x000fe200038e0100 */
[----:B------:R-:W0:Y:S01]  /*b3c0*/  S2R R0, SR_LANEID ;  /* 0x0000000000007919 */ /* 0x000e220000000000 */
[----:B------:R-:W-:-:S10]  /*b3d0*/  UFLO.U32 UR5, UR5 ;  /* 0x00000005000572bd */ /* 0x000fd400080e0000 */
[----:B------:R-:W-:-:S06]  /*b3e0*/  ULOP3.LUT UR4, URZ, UR4, URZ, 0x33, !UPT ;  /* 0x00000004ff047292 */ /* 0x000fcc000f8e33ff */
[----:B------:R-:W-:-:S04]  /*b3f0*/  IMAD.U32 R2, RZ, RZ, UR4 ;  /* 0x00000004ff027e24 */ /* 0x000fc8000f8e00ff */
[----:B------:R-:W1:Y:S02]  /*b400*/  REDUX UR7, R2 ;  /* 0x00000000020773c4 */ /* 0x000e640000000000 */
[----:B------:R3:W-:Y:S01]  /*b410*/  UTCATOMSWS.AND URZ, UR4 ;  /* 0x0000000400ff79e3 */ /* 0x0007e20008000000 */
[----:B0-----:R-:W-:Y:S01]  /*b420*/  ISETP.EQ.U32.AND P0, PT, R0, UR5, PT ;  /* 0x0000000500007c0c */ /* 0x001fe2000bf02070 */
[----:B-1----:R-:W-:-:S12]  /*b430*/  IMAD.U32 R0, RZ, RZ, UR7 ;  /* 0x00000007ff007e24 */ /* 0x002fd8000f8e00ff */
[----:B------:R3:W-:Y:S01]  /*b440*/  @P0 ATOMS.AND RZ, [UR6], R0 ;  /* 0x00000000ffff098c */ /* 0x0007e2000a800006 */
[----:B------:R-:W-:Y:S05]  /*b450*/  BRA `(.L_x_13) ;  /* 0x0000000000147947 */ /* 0x000fea0003800000 */
.L_x_15:
[----:B------:R-:W-:-:S07]  /*b460*/  MOV R2, 0xb480 ;  /* 0x0000b48000027802 */ /* 0x000fce0000000f00 */
[----:B------:R-:W-:Y:S05]  /*b470*/  CALL.REL.NOINC `($__internal_0_$__cuda_sm10x_tcgen05_guardrail_trap_col_being_dealloced_not_returned_by_alloc) ;  /* 0x00000000002c7944 */ /* 0x000fea0003c00000 */
[----:B------:R-:W-:Y:S05]  /*b480*/  BRA `(.L_x_13) ;  /* 0x0000000000087947 */ /* 0x000fea0003800000 */
.L_x_14:
[----:B------:R-:W-:-:S07]  /*b490*/  MOV R2, 0xb4b0 ;  /* 0x0000b4b000027802 */ /* 0x000fce0000000f00 */
[----:B------:R-:W-:Y:S05]  /*b4a0*/  CALL.REL.NOINC `($__internal_2_$__cuda_sm10x_tcgen05_guardrail_trap_unallocated_columns_being_dealloced) ;  /* 0x0000000000387944 */ /* 0x000fea0003c00000 */
.L_x_13:
[----:B------:R-:W-:Y:S01]  /*b4b0*/  NOP ;  /* 0x0000000000007918 */ /* 0x000fe20000000000 */
[----:B---3--:R-:W-:Y:S05]  /*b4c0*/  EXIT ;  /* 0x000000000000794d */ /* 0x008fea0003800000 */
.L_x_8:
[----:B------:R-:W0:Y:S02]  /*b4d0*/  SYNCS.PHASECHK.TRANS64.TRYWAIT P5, [UR10], R34 ;  /* 0x00000022ff0075a7 */ /* 0x000e2400080a110a */
[----:B0-----:R-:W-:Y:S05]  /*b4e0*/  @!P5 BRA `(.L_x_8) ;  /* 0xfffffffc00f8d947 */ /* 0x001fea000383ffff */
[----:B------:R-:W-:Y:S05]  /*b4f0*/  BRA `(.L_x_16) ;  /* 0xffffffb400007947 */ /* 0x000fea000383ffff */
.L_x_12:
[----:B------:R-:W3:Y:S02]  /*b500*/  SYNCS.PHASECHK.TRANS64.TRYWAIT P0, [UR10], R3 ;  /* 0x00000003ff0075a7 */ /* 0x000ee4000800110a */
[----:B---3--:R-:W-:Y:S05]  /*b510*/  @!P0 BRA `(.L_x_12) ;  /* 0xfffffffc00f88947 */ /* 0x008fea000383ffff */
[----:B------:R-:W-:Y:S05]  /*b520*/  BRA `(.L_x_11) ;  /* 0xffffffdc00347947 */ /* 0x000fea000383ffff */
        .weak           $__internal_0_$__cuda_sm10x_tcgen05_guardrail_trap_col_being_dealloced_not_returned_by_alloc
        .type           $__internal_0_$__cuda_sm10x_tcgen05_guardrail_trap_col_being_dealloced_not_returned_by_alloc,@function
        .size           $__internal_0_$__cuda_sm10x_tcgen05_guardrail_trap_col_being_dealloced_not_returned_by_alloc,($__internal_1_$__cuda_sm10x_tcgen05_guardrail_trap_phase_invalid_during_alloc - $__internal_0_$__cuda_sm10x_tcgen05_guardrail_trap_col_being_dealloced_not_returned_by_alloc)
$__internal_0_$__cuda_sm10x_tcgen05_guardrail_trap_col_being_dealloced_not_returned_by_alloc:
[----:B------:R-:W-:Y:S05]  /*b530*/  BPT.TRAP 0x1 ;  /* 0x000000040000795c */ /* 0x000fea0000300000 */
[----:B------:R-:W-:-:S04]  /*b540*/  IMAD.MOV.U32 R3, RZ, RZ, 0x0 ;  /* 0x00000000ff037424 */ /* 0x000fc800078e00ff */
[----:B------:R-:W-:Y:S05]  /*b550*/  RET.REL.NODEC R2 `(matmul_kernel) ;  /* 0xffffff4802a87950 */ /* 0x000fea0003c3ffff */
        .weak           $__internal_1_$__cuda_sm10x_tcgen05_guardrail_trap_phase_invalid_during_alloc
        .type           $__internal_1_$__cuda_sm10x_tcgen05_guardrail_trap_phase_invalid_during_alloc,@function
        .size           $__internal_1_$__cuda_sm10x_tcgen05_guardrail_trap_phase_invalid_during_alloc,($__internal_2_$__cuda_sm10x_tcgen05_guardrail_trap_unallocated_columns_being_dealloced - $__internal_1_$__cuda_sm10x_tcgen05_guardrail_trap_phase_invalid_during_alloc)
$__internal_1_$__cuda_sm10x_tcgen05_guardrail_trap_phase_invalid_during_alloc:
[----:B------:R-:W-:Y:S05]  /*b560*/  BPT.TRAP 0x1 ;  /* 0x000000040000795c */ /* 0x000fea0000300000 */
[----:B------:R-:W-:-:S04]  /*b570*/  IMAD.MOV.U32 R3, RZ, RZ, 0x0 ;  /* 0x00000000ff037424 */ /* 0x000fc800078e00ff */
[----:B------:R-:W-:Y:S05]  /*b580*/  RET.REL.NODEC R2 `(matmul_kernel) ;  /* 0xffffff48029c7950 */ /* 0x000fea0003c3ffff */
        .weak           $__internal_2_$__cuda_sm10x_tcgen05_guardrail_trap_unallocated_columns_being_dealloced
        .type           $__internal_2_$__cuda_sm10x_tcgen05_guardrail_trap_unallocated_columns_being_dealloced,@function
        .size           $__internal_2_$__cuda_sm10x_tcgen05_guardrail_trap_unallocated_columns_being_dealloced,(.L_x_20 - $__internal_2_$__cuda_sm10x_tcgen05_guardrail_trap_unallocated_columns_being_dealloced)
$__internal_2_$__cuda_sm10x_tcgen05_guardrail_trap_unallocated_columns_being_dealloced:
[----:B------:R-:W-:Y:S05]  /*b590*/  BPT.TRAP 0x1 ;  /* 0x000000040000795c */ /* 0x000fea0000300000 */
[----:B------:R-:W-:-:S04]  /*b5a0*/  IMAD.MOV.U32 R3, RZ, RZ, 0x0 ;  /* 0x00000000ff037424 */ /* 0x000fc800078e00ff */
[----:B------:R-:W-:Y:S05]  /*b5b0*/  RET.REL.NODEC R2 `(matmul_kernel) ;  /* 0xffffff4802907950 */ /* 0x000fea0003c3ffff */
.L_x_17:
[----:B------:R-:W-:-:S00]  /*b5c0*/  BRA `(.L_x_17) ;  /* 0xfffffffc00fc7947 */ /* 0x000fc0000383ffff */
[----:B------:R-:W-:-:S00]  /*b5d0*/  NOP ;  /* 0x0000000000007918 */ /* 0x000fc00000000000 */
        /* <DEDUP_REMOVED lines=10> */
.L_x_20:


//--------------------- .nv.shared.matmul_kernel  --------------------------
	.section	.nv.shared.matmul_kernel,"aw",@nobits
	.sectionflags	@""
	.align	16
	.zero		1024


//--------------------- .nv.shared.reserved.0     --------------------------
	.section	.nv.shared.reserved.0,"aw",@nobits
	.align	8
	.weak		__nv_reservedSMEM_offset_0_alias
	.size		__nv_reservedSMEM_offset_0_alias, 0, 64
	.other		__nv_reservedSMEM_offset_0_alias,@"STO_CUDA_RESERVED_SHARED STV_DEFAULT"
__nv_reservedSMEM_offset_0_alias:
	.zero		0
.nv.shared.reserved.0:
	.zero		64
	.weak		__nv_reservedSMEM_allocation_phase
	.type		__nv_reservedSMEM_allocation_phase,@object
	.size		__nv_reservedSMEM_allocation_phase,(.L_0 - __nv_reservedSMEM_allocation_phase)
__nv_reservedSMEM_allocation_phase:
	.zero		1
.L_0:
	.zero		7
	.weak		__nv_reservedSMEM_devtool_atexit_pc
	.type		__nv_reservedSMEM_devtool_atexit_pc,@object
	.size		__nv_reservedSMEM_devtool_atexit_pc,(__nv_reservedSMEM_allocation_mask - __nv_reservedSMEM_devtool_atexit_pc)
__nv_reservedSMEM_devtool_atexit_pc:
	.zero		8
	.weak		__nv_reservedSMEM_allocation_mask
	.type		__nv_reservedSMEM_allocation_mask,@object
	.size		__nv_reservedSMEM_allocation_mask,(.L_2 - __nv_reservedSMEM_allocation_mask)
__nv_reservedSMEM_allocation_mask:
	.zero		4
.L_2:


//--------------------- .nv.constant0.matmul_kernel --------------------------
	.section	.nv.constant0.matmul_kernel,"a",@progbits
	.sectionflags	@""
	.align	4
.nv.constant0.matmul_kernel:
	.zero		976


//--------------------- SYMBOLS --------------------------

	.type		.nv.reservedSmem.offset0,@object
	.size		.nv.reservedSmem.offset0,0x4
	.type		.nv.reservedSmem.cap,@object
	.size		.nv.reservedSmem.cap,0x4
